def gluon_tcgen05(
    a_ptr,
    b_ptr,
    c_ptr,
    M,
    N,
    K,
    stride_am,
    stride_bk,
    stride_cm,
    BLOCK_M: gl.constexpr,
    BLOCK_N: gl.constexpr,
    BLOCK_K: gl.constexpr,
    DTYPE: gl.constexpr,
    A_LAYOUT: gl.constexpr,
    B_LAYOUT: gl.constexpr,
    C_LAYOUT: gl.constexpr,
    B_SHAPE: gl.constexpr,
    TMEM_LAYOUT: gl.constexpr,
    TMEM_REG: gl.constexpr,
    TRANS_B: gl.constexpr,
    NUM_BUFFERS: gl.constexpr,
):
    a_desc = tma.make_tensor_descriptor(
        a_ptr, [M, K], [stride_am, 1], [BLOCK_M, BLOCK_K], A_LAYOUT
    )
    b_desc = tma.make_tensor_descriptor(
        b_ptr,
        [N, K] if TRANS_B else [K, N],
        [stride_bk, 1],
        B_SHAPE,
        B_LAYOUT,
    )
    c_desc = tma.make_tensor_descriptor(
        c_ptr, [M, N], [stride_cm, 1], [BLOCK_M, BLOCK_N], C_LAYOUT
    )

    a_bufs = gl.allocate_shared_memory(
        DTYPE, [NUM_BUFFERS, BLOCK_M, BLOCK_K], A_LAYOUT
    )
    b_bufs = gl.allocate_shared_memory(DTYPE, [NUM_BUFFERS] + B_SHAPE, B_LAYOUT)

    pid_m = gl.program_id(0)
    pid_n = gl.program_id(1)
    off_m = pid_m * BLOCK_M
    off_n = pid_n * BLOCK_N

    tma_bars = gl.allocate_shared_memory(
        gl.int64, [NUM_BUFFERS, 1], mbarrier.MBarrierLayout()
    )
    mma_bars = gl.allocate_shared_memory(
        gl.int64, [NUM_BUFFERS, 1], mbarrier.MBarrierLayout()
    )
    for i in gl.static_range(NUM_BUFFERS):
        mbarrier.init(tma_bars.index(i), count=1)
        mbarrier.init(mma_bars.index(i), count=1)

    acc_tmem = allocate_tensor_memory(gl.float32, [BLOCK_M, BLOCK_N], TMEM_LAYOUT)
    idx = 0
    phase = 0
    use_acc = False
    for k in range(0, K, BLOCK_K):
        a = a_bufs.index(idx)
        b = b_bufs.index(idx)
        tma_bar = tma_bars.index(idx)
        mma_bar = mma_bars.index(idx)
        mbarrier.expect(
            tma_bar, a_desc.block_type.nbytes + b_desc.block_type.nbytes
        )
        tma.async_copy_global_to_shared(a_desc, [off_m, k], tma_bar, a)
        tma.async_copy_global_to_shared(
            b_desc, [off_n, k] if TRANS_B else [k, off_n], tma_bar, b
        )
        mbarrier.wait(tma_bar, phase=phase)

        if TRANS_B:
            b = b.permute((1, 0))
        tcgen05_mma(a, b, acc_tmem, use_acc=use_acc)
        tcgen05_commit(mma_bar)
        mbarrier.wait(mma_bar, phase=phase)
        use_acc = True

        idx += 1
        if idx == NUM_BUFFERS:
            idx = 0
            phase ^= 1

    for i in gl.static_range(NUM_BUFFERS):
        mbarrier.invalidate(tma_bars.index(i))
        mbarrier.invalidate(mma_bars.index(i))

    acc = acc_tmem.load(TMEM_REG)
    c_smem = gl.allocate_shared_memory(DTYPE, [BLOCK_M, BLOCK_N], C_LAYOUT)
    c_smem.store(acc.to(DTYPE))
    fence_async_shared()
    tma.async_copy_shared_to_global(c_desc, [off_m, off_n], c_smem)
    tma.store_wait(pendings=0)

# config = {"BLOCK_K": 32, "BLOCK_M": 64, "BLOCK_N": 256, "arch": "sm_100", "dtype": "bf16", "num_buffers": 3, "num_warps": 8, "trans_b": 1}
# arch = sm_100


// ===== COMPILED SASS (sm_100a) =====

	.target	sm_100a

	.elftype	@"ET_EXEC"


//--------------------- .note.nv.tkinfo           --------------------------
	.section	.note.nv.tkinfo,"",@"SHT_NOTE"
	.sectionflags	@"SHF_NOTE_NV_TKINFO"
	.tkinfo
        /*0018*/ 	.word	0x00000081
        /*0030*/ 	.string	""
        /*0030*/ 	.string	"ptxas-blackwell"
        /*0030*/ 	.string	"Cuda compilation tools, release 12.9, V12.9.86"
        /*0030*/ 	.string	"Build cuda_12.9.r12.9/compiler.36037853_0"
        /*0030*/ 	.string	"-v  -suppress-debug-info  -lineinfo  -arch sm_100a "



//--------------------- .note.nv.cuver            --------------------------
	.section	.note.nv.cuver,"",@"SHT_NOTE"
	.sectionflags	@"SHF_NOTE_NV_CUVER"
        /*0018*/ 	.short	0x0001
        /*001a*/ 	.short	0x0064
        /*001c*/ 	.short	0x0001
        /*001e*/ 	.short	0x0000
        /*0020*/ 	.short	0x0001
        /*0022*/ 	.short	0x0000


//--------------------- .nv.info                  --------------------------
	.section	.nv.info,"",@"SHT_CUDA_INFO"
	.align	4


	//----- nvinfo : EIATTR_REGCOUNT
	.align		4
        /*0000*/ 	.byte	0x04, 0x2f
        /*0002*/ 	.short	(.L_4 - .L_3)
	.align		4
.L_3:
        /*0004*/ 	.word	index@(gluon_tcgen05)
        /*0008*/ 	.word	0x00000047


	//----- nvinfo : EIATTR_FRAME_SIZE
	.align		4
.L_4:
        /*000c*/ 	.byte	0x04, 0x11
        /*000e*/ 	.short	(.L_6 - .L_5)
	.align		4
.L_5:
        /*0010*/ 	.word	index@($__internal_2_$__cuda_sm10x_tcgen05_guardrail_trap_unallocated_columns_being_dealloced)
        /*0014*/ 	.word	0x00000000


	//----- nvinfo : EIATTR_FRAME_SIZE
	.align		4
.L_6:
        /*0018*/ 	.byte	0x04, 0x11
        /*001a*/ 	.short	(.L_8 - .L_7)
	.align		4
.L_7:
        /*001c*/ 	.word	index@($__internal_1_$__cuda_sm10x_tcgen05_guardrail_trap_phase_invalid_during_alloc)
        /*0020*/ 	.word	0x00000000


	//----- nvinfo : EIATTR_FRAME_SIZE
	.align		4
.L_8:
        /*0024*/ 	.byte	0x04, 0x11
        /*0026*/ 	.short	(.L_10 - .L_9)
	.align		4
.L_9:
        /*0028*/ 	.word	index@($__internal_0_$__cuda_sm10x_tcgen05_guardrail_trap_col_being_dealloced_not_returned_by_alloc)
        /*002c*/ 	.word	0x00000000


	//----- nvinfo : EIATTR_FRAME_SIZE
	.align		4
.L_10:
        /*0030*/ 	.byte	0x04, 0x11
        /*0032*/ 	.short	(.L_12 - .L_11)
	.align		4
.L_11:
        /*0034*/ 	.word	index@(gluon_tcgen05)
        /*0038*/ 	.word	0x00000000


	//----- nvinfo : EIATTR_MIN_STACK_SIZE
	.align		4
.L_12:
        /*003c*/ 	.byte	0x04, 0x12
        /*003e*/ 	.short	(.L_14 - .L_13)
	.align		4
.L_13:
        /*0040*/ 	.word	index@(gluon_tcgen05)
        /*0044*/ 	.word	0x00000000
.L_14:


//--------------------- .nv.info.gluon_tcgen05    --------------------------
	.section	.nv.info.gluon_tcgen05,"",@"SHT_CUDA_INFO"
	.sectionflags	@""
	.align	4


	//----- nvinfo : EIATTR_CUDA_API_VERSION
	.align		4
        /*0000*/ 	.byte	0x04, 0x37
        /*0002*/ 	.short	(.L_16 - .L_15)
.L_15:
        /*0004*/ 	.word	0x00000081


	//----- nvinfo : EIATTR_KPARAM_INFO
	.align		4
.L_16:
        /*0008*/ 	.byte	0x04, 0x17
        /*000a*/ 	.short	(.L_18 - .L_17)
.L_17:
        /*000c*/ 	.word	0x00000000
        /*0010*/ 	.short	0x000a
        /*0012*/ 	.short	0x0048
        /*0014*/ 	.byte	0x00, 0xf4, 0x21, 0x00


	//----- nvinfo : EIATTR_KPARAM_INFO
	.align		4
.L_18:
        /*0018*/ 	.byte	0x04, 0x17
        /*001a*/ 	.short	(.L_20 - .L_19)
.L_19:
        /*001c*/ 	.word	0x00000000
        /*0020*/ 	.short	0x0009
        /*0022*/ 	.short	0x0040
        /*0024*/ 	.byte	0x00, 0xf4, 0x21, 0x00


	//----- nvinfo : EIATTR_KPARAM_INFO
	.align		4
.L_20:
        /*0028*/ 	.byte	0x04, 0x17
        /*002a*/ 	.short	(.L_22 - .L_21)
.L_21:
        /*002c*/ 	.word	0x00000000
        /*0030*/ 	.short	0x0008
        /*0032*/ 	.short	0x0038
        /*0034*/ 	.byte	0x00, 0xf0, 0x21, 0x00


	//----- nvinfo : EIATTR_KPARAM_INFO
	.align		4
.L_22:
        /*0038*/ 	.byte	0x04, 0x17
        /*003a*/ 	.short	(.L_24 - .L_23)
.L_23:
        /*003c*/ 	.word	0x00000000
        /*0040*/ 	.short	0x0007
        /*0042*/ 	.short	0x0030
        /*0044*/ 	.byte	0x00, 0xf0, 0x21, 0x00


	//----- nvinfo : EIATTR_KPARAM_INFO
	.align		4
.L_24:
        /*0048*/ 	.byte	0x04, 0x17
        /*004a*/ 	.short	(.L_26 - .L_25)
.L_25:
        /*004c*/ 	.word	0x00000000
        /*0050*/ 	.short	0x0006
        /*0052*/ 	.short	0x0028
        /*0054*/ 	.byte	0x00, 0xf0, 0x21, 0x00


	//----- nvinfo : EIATTR_KPARAM_INFO
	.align		4
.L_26:
        /*0058*/ 	.byte	0x04, 0x17
        /*005a*/ 	.short	(.L_28 - .L_27)
.L_27:
        /*005c*/ 	.word	0x00000000
        /*0060*/ 	.short	0x0005
        /*0062*/ 	.short	0x0020
        /*0064*/ 	.byte	0x00, 0xf0, 0x11, 0x00


	//----- nvinfo : EIATTR_KPARAM_INFO
	.align		4
.L_28:
        /*0068*/ 	.byte	0x04, 0x17
        /*006a*/ 	.short	(.L_30 - .L_29)
.L_29:
        /*006c*/ 	.word	0x00000000
        /*0070*/ 	.short	0x0004
        /*0072*/ 	.short	0x001c
        /*0074*/ 	.byte	0x00, 0xf0, 0x11, 0x00


	//----- nvinfo : EIATTR_KPARAM_INFO
	.align		4
.L_30:
        /*0078*/ 	.byte	0x04, 0x17
        /*007a*/ 	.short	(.L_32 - .L_31)
.L_31:
        /*007c*/ 	.word	0x00000000
        /*0080*/ 	.short	0x0003
        /*0082*/ 	.short	0x0018
        /*0084*/ 	.byte	0x00, 0xf0, 0x11, 0x00


	//----- nvinfo : EIATTR_KPARAM_INFO
	.align		4
.L_32:
        /*0088*/ 	.byte	0x04, 0x17
        /*008a*/ 	.short	(.L_34 - .L_33)
.L_33:
        /*008c*/ 	.word	0x00000000
        /*0090*/ 	.short	0x0002
        /*0092*/ 	.short	0x0010
        /*0094*/ 	.byte	0x00, 0xf4, 0x21, 0x00


	//----- nvinfo : EIATTR_KPARAM_INFO
	.align		4
.L_34:
        /*0098*/ 	.byte	0x04, 0x17
        /*009a*/ 	.short	(.L_36 - .L_35)
.L_35:
        /*009c*/ 	.word	0x00000000
        /*00a0*/ 	.short	0x0001
        /*00a2*/ 	.short	0x0008
        /*00a4*/ 	.byte	0x00, 0xf4, 0x21, 0x00


	//----- nvinfo : EIATTR_KPARAM_INFO
	.align		4
.L_36:
        /*00a8*/ 	.byte	0x04, 0x17
        /*00aa*/ 	.short	(.L_38 - .L_37)
.L_37:
        /*00ac*/ 	.word	0x00000000
        /*00b0*/ 	.short	0x0000
        /*00b2*/ 	.short	0x0000
        /*00b4*/ 	.byte	0x00, 0xf4, 0x21, 0x00


	//----- nvinfo : EIATTR_AT_ENTRY_FRAGMENTS
	.align		4
.L_38:
        /*00b8*/ 	.byte	0x04, 0x4f
        /*00ba*/ 	.short	(.L_40 - .L_39)


	//   ....[0]....
.L_39:
        /*00bc*/ 	.word	0x00000004


	//----- nvinfo : EIATTR_RESERVED_SMEM_USED
	.align		4
.L_40:
        /*00c0*/ 	.byte	0x01, 0x41
	.zero		2


	//----- nvinfo : EIATTR_SPARSE_MMA_MASK
	.align		4
        /*00c4*/ 	.byte	0x03, 0x50
        /*00c6*/ 	.short	0x0000


	//----- nvinfo : EIATTR_TCGEN05_1CTA_USED
	.align		4
        /*00c8*/ 	.byte	0x01, 0x51
	.zero		2


	//----- nvinfo : EIATTR_MAXREG_COUNT
	.align		4
        /*00cc*/ 	.byte	0x03, 0x1b
        /*00ce*/ 	.short	0x00ff


	//----- nvinfo : EIATTR_NUM_BARRIERS
	.align		4
        /*00d0*/ 	.byte	0x02, 0x4c
        /*00d2*/ 	.byte	0x01
	.zero		1


	//----- nvinfo : EIATTR_INT_WARP_WIDE_INSTR_OFFSETS
	.align		4
        /*00d4*/ 	.byte	0x04, 0x31
        /*00d6*/ 	.short	(.L_42 - .L_41)


	//   ....[0]....
.L_41:
        /*00d8*/ 	.word	0x00001750


	//   ....[1]....
        /*00dc*/ 	.word	0x00001770


	//   ....[2]....
        /*00e0*/ 	.word	0x000017f0


	//   ....[3]....
        /*00e4*/ 	.word	0x00001ac0


	//   ....[4]....
        /*00e8*/ 	.word	0x00001ad0


	//   ....[5]....
        /*00ec*/ 	.word	0x00001b30


	//   ....[6]....
        /*00f0*/ 	.word	0x00001b40


	//   ....[7]....
        /*00f4*/ 	.word	0x00001d70


	//   ....[8]....
        /*00f8*/ 	.word	0x00001d80


	//   ....[9]....
        /*00fc*/ 	.word	0x00001f00


	//   ....[10]....
        /*0100*/ 	.word	0x00001f30


	//   ....[11]....
        /*0104*/ 	.word	0x00001f60


	//   ....[12]....
        /*0108*/ 	.word	0x00001f80


	//   ....[13]....
        /*010c*/ 	.word	0x000021a0


	//   ....[14]....
        /*0110*/ 	.word	0x000021b0


	//   ....[15]....
        /*0114*/ 	.word	0x00002530


	//   ....[16]....
        /*0118*/ 	.word	0x00002540


	//   ....[17]....
        /*011c*/ 	.word	0x00002a30


	//   ....[18]....
        /*0120*/ 	.word	0x00002a80


	//----- nvinfo : EIATTR_COOP_GROUP_MASK_REGIDS
	.align		4
.L_42:
        /*0124*/ 	.byte	0x04, 0x29
        /*0126*/ 	.short	(.L_44 - .L_43)


	//   ....[0]....
.L_43:
        /*0128*/ 	.word	0xffffffff


	//   ....[1]....
        /*012c*/ 	.word	0xffffffff


	//   ....[2]....
        /*0130*/ 	.word	0xffffffff


	//   ....[3]....
        /*0134*/ 	.word	0xffffffff


	//   ....[4]....
        /*0138*/ 	.word	0xffffffff


	//   ....[5]....
        /*013c*/ 	.word	0xffffffff


	//   ....[6]....
        /*0140*/ 	.word	0xffffffff


	//   ....[7]....
        /*0144*/ 	.word	0xffffffff


	//   ....[8]....
        /*0148*/ 	.word	0xffffffff


	//   ....[9]....
        /*014c*/ 	.word	0xffffffff


	//----- nvinfo : EIATTR_COOP_GROUP_INSTR_OFFSETS
	.align		4
.L_44:
        /*0150*/ 	.byte	0x04, 0x28
        /*0152*/ 	.short	(.L_46 - .L_45)


	//   ....[0]....
.L_45:
        /*0154*/ 	.word	0x00000050


	//   ....[1]....
        /*0158*/ 	.word	0x00000310


	//   ....[2]....
        /*015c*/ 	.word	0x00000500


	//   ....[3]....
        /*0160*/ 	.word	0x000009a0


	//   ....[4]....
        /*0164*/ 	.word	0x00000ae0


	//   ....[5]....
        /*0168*/ 	.word	0x00000fe0


	//   ....[6]....
        /*016c*/ 	.word	0x00001120


	//   ....[7]....
        /*0170*/ 	.word	0x00001610


	//   ....[8]....
        /*0174*/ 	.word	0x000028c0


	//   ....[9]....
        /*0178*/ 	.word	0x00002b30


	//----- nvinfo : EIATTR_VRC_CTA_INIT_COUNT
	.align		4
.L_46:
        /*017c*/ 	.byte	0x02, 0x4a
        /*017e*/ 	.byte	0x80
	.zero		1


	//----- nvinfo : EIATTR_MBARRIER_INSTR_OFFSETS
	.align		4
        /*0180*/ 	.byte	0x04, 0x39
        /*0182*/ 	.short	(.L_48 - .L_47)


	//   ....[0]....
.L_47:
        /*0184*/ 	.word	0x00001810
        /*0188*/ 	.word	0x000000ff
        /*018c*/ 	.word	0x0000f000
        /*0190*/ 	.short	0x0100
        /*0192*/ 	.byte	0x08
	.zero		1


	//   ....[1]....
        /*0194*/ 	.word	0x00001820
        /*0198*/ 	.word	0x000000ff
        /*019c*/ 	.word	0x0000f020
        /*01a0*/ 	.short	0x0100
        /*01a2*/ 	.byte	0x08
	.zero		1


	//   ....[2]....
        /*01a4*/ 	.word	0x000018d0
        /*01a8*/ 	.word	0x000000ff
        /*01ac*/ 	.word	0x0000f008
        /*01b0*/ 	.short	0x0100
        /*01b2*/ 	.byte	0x08
	.zero		1


	//   ....[3]....
        /*01b4*/ 	.word	0x000018e0
        /*01b8*/ 	.word	0x000000ff
        /*01bc*/ 	.word	0x0000f028
        /*01c0*/ 	.short	0x0100
        /*01c2*/ 	.byte	0x08
	.zero		1


	//   ....[4]....
        /*01c4*/ 	.word	0x000019f0
        /*01c8*/ 	.word	0x000000ff
        /*01cc*/ 	.word	0x0000f010
        /*01d0*/ 	.short	0x0100
        /*01d2*/ 	.byte	0x08
	.zero		1


	//   ....[5]....
        /*01d4*/ 	.word	0x00001a00
        /*01d8*/ 	.word	0x000000ff
        /*01dc*/ 	.word	0x0000f030
        /*01e0*/ 	.short	0x0100
        /*01e2*/ 	.byte	0x08
	.zero		1


	//   ....[6]....
        /*01e4*/ 	.word	0x00001bd0
        /*01e8*/ 	.word	0x000000ff
        /*01ec*/ 	.word	0x0000f000
        /*01f0*/ 	.short	0x010a
        /*01f2*/ 	.byte	0x08
	.zero		1


	//   ....[7]....
        /*01f4*/ 	.word	0x00001dd0
        /*01f8*/ 	.word	0x000000ff
        /*01fc*/ 	.word	0x0000f020
        /*0200*/ 	.short	0x010a
        /*0202*/ 	.byte	0x08
	.zero		1


	//   ....[8]....
        /*0204*/ 	.word	0x00002000
        /*0208*/ 	.word	0x000000ff
        /*020c*/ 	.word	0x0000f000
        /*0210*/ 	.short	0x010a
        /*0212*/ 	.byte	0x1c
	.zero		1


	//   ....[9]....
        /*0214*/ 	.word	0x000021f0
        /*0218*/ 	.word	0x000000ff
        /*021c*/ 	.word	0x0000f020
        /*0220*/ 	.short	0x010a
        /*0222*/ 	.byte	0x1c
	.zero		1


	//   ....[10]....
        /*0224*/ 	.word	0x000022c0
        /*0228*/ 	.word	0x000000ff
        /*022c*/ 	.word	0x0000f000
        /*0230*/ 	.short	0x0108
        /*0232*/ 	.byte	0x08
	.zero		1


	//   ....[11]....
        /*0234*/ 	.word	0x000022d0
        /*0238*/ 	.word	0x000000ff
        /*023c*/ 	.word	0x0000f020
        /*0240*/ 	.short	0x0108
        /*0242*/ 	.byte	0x08
	.zero		1


	//   ....[12]....
        /*0244*/ 	.word	0x00002320
        /*0248*/ 	.word	0x000000ff
        /*024c*/ 	.word	0x0000f008
        /*0250*/ 	.short	0x0108
        /*0252*/ 	.byte	0x08
	.zero		1


	//   ....[13]....
        /*0254*/ 	.word	0x00002330
        /*0258*/ 	.word	0x000000ff
        /*025c*/ 	.word	0x0000f028
        /*0260*/ 	.short	0x0108
        /*0262*/ 	.byte	0x08
	.zero		1


	//   ....[14]....
        /*0264*/ 	.word	0x00002380
        /*0268*/ 	.word	0x000000ff
        /*026c*/ 	.word	0x0000f010
        /*0270*/ 	.short	0x0108
        /*0272*/ 	.byte	0x08
	.zero		1


	//   ....[15]....
        /*0274*/ 	.word	0x00002390
        /*0278*/ 	.word	0x000000ff
        /*027c*/ 	.word	0x0000f030
        /*0280*/ 	.short	0x0108
        /*0282*/ 	.byte	0x08
	.zero		1


	//   ....[16]....
        /*0284*/ 	.word	0x00002b50
        /*0288*/ 	.word	0x000000ff
        /*028c*/ 	.word	0x0000f000
        /*0290*/ 	.short	0x010a
        /*0292*/ 	.byte	0x08
	.zero		1


	//   ....[17]....
        /*0294*/ 	.word	0x00002b80
        /*0298*/ 	.word	0x000000ff
        /*029c*/ 	.word	0x0000f020
        /*02a0*/ 	.short	0x010a
        /*02a2*/ 	.byte	0x08
	.zero		1


	//   ....[18]....
        /*02a4*/ 	.word	0x00002bb0
        /*02a8*/ 	.word	0x000000ff
        /*02ac*/ 	.word	0x0000f000
        /*02b0*/ 	.short	0x010a
        /*02b2*/ 	.byte	0x1c
	.zero		1


	//   ....[19]....
        /*02b4*/ 	.word	0x00002be0
        /*02b8*/ 	.word	0x000000ff
        /*02bc*/ 	.word	0x0000f020
        /*02c0*/ 	.short	0x010a
        /*02c2*/ 	.byte	0x1c
	.zero		1


	//----- nvinfo : EIATTR_NUM_MBARRIERS
	.align		4
.L_48:
        /*02c4*/ 	.byte	0x03, 0x38
        /*02c6*/ 	.short	0x0006


	//----- nvinfo : EIATTR_EXIT_INSTR_OFFSETS
	.align		4
        /*02c8*/ 	.byte	0x04, 0x1c
        /*02ca*/ 	.short	(.L_50 - .L_49)


	//   ....[0]....
.L_49:
        /*02cc*/ 	.word	0x00002b40


	//----- nvinfo : EIATTR_REQNTID
	.align		4
.L_50:
        /*02d0*/ 	.byte	0x04, 0x10
        /*02d2*/ 	.short	(.L_52 - .L_51)
.L_51:
        /*02d4*/ 	.word	0x00000100
        /*02d8*/ 	.word	0x00000001
        /*02dc*/ 	.word	0x00000001


	//----- nvinfo : EIATTR_CRS_STACK_SIZE
	.align		4
.L_52:
        /*02e0*/ 	.byte	0x04, 0x1e
        /*02e2*/ 	.short	(.L_54 - .L_53)
.L_53:
        /*02e4*/ 	.word	0x00000000


	//----- nvinfo : EIATTR_CBANK_PARAM_SIZE
	.align		4
.L_54:
        /*02e8*/ 	.byte	0x03, 0x19
        /*02ea*/ 	.short	0x0050


	//----- nvinfo : EIATTR_PARAM_CBANK
	.align		4
        /*02ec*/ 	.byte	0x04, 0x0a
        /*02ee*/ 	.short	(.L_56 - .L_55)
	.align		4
.L_55:
        /*02f0*/ 	.word	index@(.nv.constant0.gluon_tcgen05)
        /*02f4*/ 	.short	0x0380
        /*02f6*/ 	.short	0x0050


	//----- nvinfo : EIATTR_SW_WAR
	.align		4
.L_56:
        /*02f8*/ 	.byte	0x04, 0x36
        /*02fa*/ 	.short	(.L_58 - .L_57)
.L_57:
        /*02fc*/ 	.word	0x00000008
.L_58:


//--------------------- .nv.compat                --------------------------
	.section	.nv.compat,"",@"SHT_CUDA_COMPAT_INFO"
	.align	4
        /*0000*/ 	.byte	0x02, 0x02, 0x02, 0x00, 0x02, 0x05, 0x05, 0x00, 0x02, 0x03, 0x03, 0x00, 0x02, 0x06, 0x01, 0x00


//--------------------- .nv.callgraph             --------------------------
	.section	.nv.callgraph,"",@"SHT_CUDA_CALLGRAPH"
	.align	4
	.sectionentsize	8
	.align		4
        /*0000*/ 	.word	0x00000000
	.align		4
        /*0004*/ 	.word	0xffffffff
	.align		4
        /*0008*/ 	.word	0x00000000
	.align		4
        /*000c*/ 	.word	0xfffffffe
	.align		4
        /*0010*/ 	.word	0x00000000
	.align		4
        /*0014*/ 	.word	0xfffffffd
	.align		4
        /*0018*/ 	.word	0x00000000
	.align		4
        /*001c*/ 	.word	0xfffffffc


//--------------------- .text.gluon_tcgen05       --------------------------
	.section	.text.gluon_tcgen05,"ax",@progbits
	.align	128
        .global         gluon_tcgen05
        .type           gluon_tcgen05,@function
        .size           gluon_tcgen05,(.L_x_81 - gluon_tcgen05)
        .other          gluon_tcgen05,@"STO_CUDA_ENTRY STV_DEFAULT"
gluon_tcgen05:
.text.gluon_tcgen05:
[----:B------:R-:W1:Y:S01]  /*0000*/  LDC R1, c[0x0][0x37c] ;  /* 0x0000df00ff017b82 */ /* 0x000e620000000800 */
[----:B------:R-:W2:Y:S02]  /*0010*/  S2R R0, SR_TID.X ;  /* 0x0000000000007919 */ /* 0x000ea40000002100 */
[----:B--2---:R-:W-:-:S13]  /*0020*/  ISETP.GE.U32.AND P2, PT, R0, 0x20, PT ;  /* 0x000000200000780c */ /* 0x004fda0003f46070 */
[----:B------:R-:W-:Y:S05]  /*0030*/  @P2 BRA `(.L_x_0) ;  /* 0x0000000000b82947 */ /* 0x000fea0003800000 */
[----:B------:R-:W2:Y:S01]  /*0040*/  S2UR UR6, SR_CgaCtaId ;  /* 0x00000000000679c3 */ /* 0x000ea20000008800 */
[----:B------:R-:W-:Y:S01]  /*0050*/  NOP ;  /* 0x0000000000007918 */ /* 0x000fe20000000000 */
[----:B------:R-:W-:Y:S02]  /*0060*/  UMOV UR4, 0x40 ;  /* 0x0000004000047882 */ /* 0x000fe40000000000 */
[----:B--2---:R-:W-:-:S09]  /*0070*/  ULEA UR4, UR6, UR4, 0x18 ;  /* 0x0000000406047291 */ /* 0x004fd2000f8ec0ff */
[----:B------:R-:W2:Y:S01]  /*0080*/  LDS.U8 R2, [UR4] ;  /* 0x00000004ff027984 */ /* 0x000ea20008000000 */
[----:B------:R-:W-:Y:S02]  /*0090*/  UMOV UR4, 0x400 ;  /* 0x0000040000047882 */ /* 0x000fe40000000000 */
[----:B------:R-:W-:Y:S01]  /*00a0*/  ULEA UR4, UR6, UR4, 0x18 ;  /* 0x0000000406047291 */ /* 0x000fe2000f8ec0ff */
[----:B--2---:R-:W-:-:S13]  /*00b0*/  ISETP.NE.AND P0, PT, R2, RZ, PT ;  /* 0x000000ff0200720c */ /* 0x004fda0003f05270 */
[----:B------:R-:W-:Y:S05]  /*00c0*/  @P0 BRA `(.L_x_1) ;  /* 0x00000000007c0947 */ /* 0x000fea0003800000 */
[----:B------:R-:W-:-:S13]  /*00d0*/  ELECT P0, URZ, PT ;  /* 0x0000000000ff782f */ /* 0x000fda0003800000 */
[----:B------:R-:W-:Y:S05]  /*00e0*/  @!P0 BRA `(.L_x_2) ;  /* 0x0000000000848947 */ /* 0x000fea0003800000 */
[----:B------:R-:W-:Y:S01]  /*00f0*/  UMOV UR5, 0x8 ;  /* 0x0000000800057882 */ /* 0x000fe20000000000 */
[----:B------:R-:W-:Y:S02]  /*0100*/  IMAD.MOV.U32 R5, RZ, RZ, 0x1 ;  /* 0x00000001ff057424 */ /* 0x000fe400078e00ff */
[----:B------:R-:W-:Y:S02]  /*0110*/  IMAD.MOV.U32 R3, RZ, RZ, 0xff ;  /* 0x000000ffff037424 */ /* 0x000fe400078e00ff */
[----:B------:R-:W-:Y:S04]  /*0120*/  DEPBAR.LE SB2, 0x36 ;  /* 0x0000ad800000791a */ /* 0x000fe80000000000 */
[----:B------:R-:W2:Y:S02]  /*0130*/  UTCATOMSWS.FIND_AND_SET.ALIGN UP0, UR5, UR5 ;  /* 0x00000005000575e3 */ /* 0x000ea40008000800 */
[----:B--2---:R-:W-:-:S04]  /*0140*/  PLOP3.LUT P0, PT, PT, PT, UP0, 0x80, 0x8 ;  /* 0x000000000008781c */ /* 0x004fc80003f0f008 */
[----:B------:R-:W-:-:S04]  /*0150*/  SEL R2, RZ, 0xffffffff, !P0 ;  /* 0xffffffffff027807 */ /* 0x000fc80004000000 */
[----:B------:R-:W-:Y:S01]  /*0160*/  ISETP.NE.AND P0, PT, R2, RZ, PT ;  /* 0x000000ff0200720c */ /* 0x000fe20003f05270 */
[----:B------:R-:W-:-:S12]  /*0170*/  IMAD.U32 R2, RZ, RZ, UR5 ;  /* 0x00000005ff027e24 */ /* 0x000fd8000f8e00ff */
[----:B------:R-:W-:Y:S05]  /*0180*/  @P0 BRA `(.L_x_3) ;  /* 0x0000000000240947 */ /* 0x000fea0003800000 */
.L_x_4:
[----:B------:R-:W-:Y:S05]  /*0190*/  NANOSLEEP 0x64 ;  /* 0x000000640000795d */ /* 0x000fea0003800000 */
[----:B------:R-:W-:-:S05]  /*01a0*/  UMOV UR5, 0x8 ;  /* 0x0000000800057882 */ /* 0x000fca0000000000 */
[----:B------:R-:W-:Y:S04]  /*01b0*/  DEPBAR.LE SB2, 0x36 ;  /* 0x0000ad800000791a */ /* 0x000fe80000000000 */
[----:B------:R-:W2:Y:S02]  /*01c0*/  UTCATOMSWS.FIND_AND_SET.ALIGN UP0, UR5, UR5 ;  /* 0x00000005000575e3 */ /* 0x000ea40008000800 */
[----:B--2---:R-:W-:-:S04]  /*01d0*/  PLOP3.LUT P0, PT, PT, PT, UP0, 0x80, 0x8 ;  /* 0x000000000008781c */ /* 0x004fc80003f0f008 */
[----:B------:R-:W-:-:S04]  /*01e0*/  SEL R2, RZ, 0xffffffff, !P0 ;  /* 0xffffffffff027807 */ /* 0x000fc80004000000 */
[----:B------:R-:W-:Y:S01]  /*01f0*/  ISETP.NE.AND P0, PT, R2, RZ, PT ;  /* 0x000000ff0200720c */ /* 0x000fe20003f05270 */
[----:B------:R-:W-:-:S12]  /*0200*/  IMAD.U32 R2, RZ, RZ, UR5 ;  /* 0x00000005ff027e24 */ /* 0x000fd8000f8e00ff */
[----:B------:R-:W-:Y:S05]  /*0210*/  @!P0 BRA `(.L_x_4) ;  /* 0xfffffffc00dc8947 */ /* 0x000fea000383ffff */
.L_x_3:
[C---:B------:R-:W-:Y:S01]  /*0220*/  VIADD R4, R2.reuse, 0x10 ;  /* 0x0000001002047836 */ /* 0x040fe20000000000 */
[----:B------:R-:W-:Y:S01]  /*0230*/  UMOV UR5, 0x50 ;  /* 0x0000005000057882 */ /* 0x000fe20000000000 */
[----:B------:R-:W-:Y:S01]  /*0240*/  SHF.L.U32 R3, R3, R2, RZ ;  /* 0x0000000203037219 */ /* 0x000fe200000006ff */
[----:B------:R-:W-:Y:S01]  /*0250*/  ULEA UR5, UR6, UR5, 0x18 ;  /* 0x0000000506057291 */ /* 0x000fe2000f8ec0ff */
[----:B------:R-:W-:Y:S01]  /*0260*/  IMAD.SHL.U32 R2, R2, 0x20, RZ ;  /* 0x0000002002027824 */ /* 0x000fe200078e00ff */
[----:B------:R-:W-:-:S04]  /*0270*/  SHF.L.U32 R4, R5, R4, RZ ;  /* 0x0000000405047219 */ /* 0x000fc800000006ff */
[----:B------:R-:W-:-:S05]  /*0280*/  LOP3.LUT R3, R4, R3, RZ, 0xfc, !PT ;  /* 0x0000000304037212 */ /* 0x000fca00078efcff */
[----:B------:R2:W-:Y:S04]  /*0290*/  ATOMS.OR RZ, [UR5], R3 ;  /* 0x00000003ffff798c */ /* 0x0005e8000b000005 */
[----:B------:R2:W-:Y:S01]  /*02a0*/  STS [UR4], R2 ;  /* 0x00000002ff007988 */ /* 0x0005e20008000804 */
[----:B------:R-:W-:Y:S05]  /*02b0*/  BRA `(.L_x_2) ;  /* 0x0000000000107947 */ /* 0x000fea0003800000 */
.L_x_1:
[----:B------:R-:W-:Y:S01]  /*02c0*/  IMAD.MOV.U32 R3, RZ, RZ, -0x1 ;  /* 0xffffffffff037424 */ /* 0x000fe200078e00ff */
[----:B------:R-:W-:-:S04]  /*02d0*/  MOV R2, 0x300 ;  /* 0x0000030000027802 */ /* 0x000fc80000000f00 */
[----:B------:R2:W-:Y:S03]  /*02e0*/  STS [UR4], R3 ;  /* 0x00000003ff007988 */ /* 0x0005e60008000804 */
[----:B-12---:R-:W-:Y:S05]  /*02f0*/  CALL.REL.NOINC `($__internal_1_$__cuda_sm10x_tcgen05_guardrail_trap_phase_invalid_during_alloc) ;  /* 0x0000002800507944 */ /* 0x006fea0003c00000 */
.L_x_2:
[----:B------:R-:W-:Y:S05]  /*0300*/  WARPSYNC.ALL ;  /* 0x0000000000007948 */ /* 0x000fea0003800000 */
[----:B------:R-:W-:Y:S01]  /*0310*/  NOP ;  /* 0x0000000000007918 */ /* 0x000fe20000000000 */
.L_x_0:
[----:B------:R-:W3:Y:S08]  /*0320*/  S2UR UR4, SR_CgaCtaId ;  /* 0x00000000000479c3 */ /* 0x000ef00000008800 */
[----:B------:R-:W-:Y:S01]  /*0330*/  BAR.SYNC.DEFER_BLOCKING 0x0 ;  /* 0x0000000000007b1d */ /* 0x000fe20000010000 */
[----:B------:R-:W-:-:S05]  /*0340*/  LOP3.LUT R68, R0, 0xff, RZ, 0xc0, !PT ;  /* 0x000000ff00447812 */ /* 0x000fca00078ec0ff */
[----:B------:R-:W-:Y:S02]  /*0350*/  UMOV UR8, 0x400 ;  /* 0x0000040000087882 */ /* 0x000fe40000000000 */
[----:B------:R-:W4:Y:S08]  /*0360*/  LDC R4, c[0x0][0x398] ;  /* 0x0000e600ff047b82 */ /* 0x000f300000000800 */
[----:B------:R-:W5:Y:S01]  /*0370*/  LDC R10, c[0x0][0x3a0] ;  /* 0x0000e800ff0a7b82 */ /* 0x000f620000000800 */
[----:B---3--:R-:W-:-:S07]  /*0380*/  ULEA UR8, UR4, UR8, 0x18 ;  /* 0x0000000804087291 */ /* 0x008fce000f8ec0ff */
[----:B------:R-:W3:Y:S02]  /*0390*/  S2UR UR15, SR_CTAID.Y ;  /* 0x00000000000f79c3 */ /* 0x000ee40000002600 */
[----:B--2---:R-:W2:Y:S06]  /*03a0*/  LDS R3, [UR8] ;  /* 0x00000008ff037984 */ /* 0x004eac0008000800 */
[----:B------:R-:W-:Y:S06]  /*03b0*/  BAR.SYNC.DEFER_BLOCKING 0x0 ;  /* 0x0000000000007b1d */ /* 0x000fec0000010000 */
[----:B------:R-:W-:Y:S05]  /*03c0*/  @P2 BRA `(.L_x_5) ;  /* 0x0000000000182947 */ /* 0x000fea0003800000 */
[----:B------:R-:W-:Y:S01]  /*03d0*/  ELECT P0, URZ, PT ;  /* 0x0000000000ff782f */ /* 0x000fe20003800000 */
[----:B------:R-:W-:Y:S01]  /*03e0*/  IMAD.MOV.U32 R2, RZ, RZ, 0x1 ;  /* 0x00000001ff027424 */ /* 0x000fe200078e00ff */
[----:B------:R-:W-:Y:S01]  /*03f0*/  UMOV UR5, 0x40 ;  /* 0x0000004000057882 */ /* 0x000fe20000000000 */
[----:B------:R-:W-:Y:S01]  /*0400*/  UVIRTCOUNT.DEALLOC.SMPOOL 0x80 ;  /* 0x000000800000784c */ /* 0x000fe20000000000 */
[----:B------:R-:W-:-:S09]  /*0410*/  ULEA UR5, UR4, UR5, 0x18 ;  /* 0x0000000504057291 */ /* 0x000fd2000f8ec0ff */
[----:B------:R5:W-:Y:S03]  /*0420*/  @P0 STS.U8 [UR5], R2 ;  /* 0x00000002ff000988 */ /* 0x000be60008000005 */
.L_x_5:
[----:B------:R-:W5:Y:S01]  /*0430*/  S2UR UR4, SR_CTAID.Z ;  /* 0x00000000000479c3 */ /* 0x000f620000002700 */
[----:B------:R-:W4:Y:S01]  /*0440*/  LDCU UR5, c[0x0][0x370] ;  /* 0x00006e00ff0577ac */ /* 0x000f220008000800 */
[----:B------:R-:W-:Y:S01]  /*0450*/  ISETP.GE.U32.AND P0, PT, R68, 0x20, PT ;  /* 0x000000204400780c */ /* 0x000fe20003f06070 */
[----:B----4-:R-:W-:Y:S01]  /*0460*/  VIADD R4, R4, 0xffffffff ;  /* 0xffffffff04047836 */ /* 0x010fe20000000000 */
[C---:B------:R-:W-:Y:S01]  /*0470*/  ISETP.NE.U32.AND P3, PT, R68.reuse, RZ, PT ;  /* 0x000000ff4400720c */ /* 0x040fe20003f65070 */
[----:B------:R-:W5:Y:S01]  /*0480*/  LDCU UR6, c[0x0][0x374] ;  /* 0x00006e80ff0677ac */ /* 0x000f620008000800 */
[----:B------:R-:W-:Y:S01]  /*0490*/  LEA R11, R68, UR8, 0x2 ;  /* 0x00000008440b7c11 */ /* 0x000fe2000f8e10ff */
[----:B-----5:R-:W-:Y:S01]  /*04a0*/  VIADD R12, R10, 0xffffffff ;  /* 0xffffffff0a0c7836 */ /* 0x020fe20000000000 */
[----:B------:R-:W4:Y:S01]  /*04b0*/  S2UR UR7, SR_CTAID.X ;  /* 0x00000000000779c3 */ /* 0x000f220000002500 */
[----:B------:R-:W5:Y:S01]  /*04c0*/  LDCU.64 UR20, c[0x0][0x3c0] ;  /* 0x00007800ff1477ac */ /* 0x000f620008000a00 */
[----:B--2---:R-:W-:Y:S01]  /*04d0*/  R2UR UR23, R3 ;  /* 0x00000000031772ca */ /* 0x004fe200000e0000 */
[----:B------:R-:W-:Y:S04]  /*04e0*/  BSSY.RECONVERGENT B0, `(.L_x_6) ;  /* 0x0000011000007945 */ /* 0x000fe80003800200 */
[----:B------:R2:W-:Y:S01]  /*04f0*/  @!P0 STS [R11], RZ ;  /* 0x000000ff0b008388 */ /* 0x0005e20000000800 */
[----:B------:R-:W-:-:S03]  /*0500*/  NOP ;  /* 0x0000000000007918 */ /* 0x000fc60000000000 */
[----:B------:R2:W-:Y:S01]  /*0510*/  @!P3 STS [UR8+0x24], R4 ;  /* 0x00002404ff00b988 */ /* 0x0005e20008000808 */
[----:B---3--:R-:W-:-:S03]  /*0520*/  UIMAD UR4, UR4, UR6, UR15 ;  /* 0x00000006040472a4 */ /* 0x008fc6000f8e020f */
[----:B------:R2:W-:Y:S01]  /*0530*/  @!P3 STS [UR8+0x20], R12 ;  /* 0x0000200cff00b988 */ /* 0x0005e20008000808 */
[----:B----4-:R-:W-:-:S04]  /*0540*/  UIMAD UR4, UR4, UR5, UR7 ;  /* 0x00000005040472a4 */ /* 0x010fc8000f8e0207 */
[----:B------:R-:W-:-:S04]  /*0550*/  UIMAD UR4, UR4, 0x180, URZ ;  /* 0x00000180040478a4 */ /* 0x000fc8000f8e02ff */
[----:B-----5:R-:W-:-:S04]  /*0560*/  UIADD3 UR24, UP0, UPT, UR4, UR20, URZ ;  /* 0x0000001404187290 */ /* 0x020fc8000ff1e0ff */
[----:B------:R-:W-:Y:S01]  /*0570*/  ULEA.HI.X.SX32 UR25, UR4, UR21, 0x1, UP0 ;  /* 0x0000001504197291 */ /* 0x000fe200080f0eff */
[----:B--2---:R-:W-:Y:S11]  /*0580*/  @P3 BRA `(.L_x_7) ;  /* 0x0000000000183947 */ /* 0x004ff60003800000 */
[----:B------:R-:W2:Y:S01]  /*0590*/  LDS R2, [UR8+0x8] ;  /* 0x00000808ff027984 */ /* 0x000ea20008000800 */
[----:B------:R-:W3:Y:S01]  /*05a0*/  LDC.64 R6, c[0x0][0x380] ;  /* 0x0000e000ff067b82 */ /* 0x000ee20000000a00 */
[----:B------:R-:W-:Y:S02]  /*05b0*/  IMAD.MOV.U32 R3, RZ, RZ, 0x70 ;  /* 0x00000070ff037424 */ /* 0x000fe400078e00ff */
[----:B---3--:R3:W-:Y:S03]  /*05c0*/  STS.64 [UR8], R6 ;  /* 0x00000006ff007988 */ /* 0x0087e60008000a08 */
[----:B--2---:R-:W-:-:S05]  /*05d0*/  LOP3.LUT R2, R2, 0x10, R3, 0xd8, !PT ;  /* 0x0000001002027812 */ /* 0x004fca00078ed803 */
[----:B------:R3:W-:Y:S02]  /*05e0*/  STS [UR8+0x8], R2 ;  /* 0x00000802ff007988 */ /* 0x0007e40008000808 */
.L_x_7:
[----:B------:R-:W-:Y:S05]  /*05f0*/  BSYNC.RECONVERGENT B0 ;  /* 0x0000000000007941 */ /* 0x000fea0003800200 */
.L_x_6:
[----:B------:R-:W-:Y:S04]  /*0600*/  BSSY.RECONVERGENT B0, `(.L_x_8) ;  /* 0x000000a000007945 */ /* 0x000fe80003800200 */
[----:B------:R-:W-:Y:S05]  /*0610*/  @P3 BRA `(.L_x_9) ;  /* 0x0000000000203947 */ /* 0x000fea0003800000 */
[----:B---3--:R-:W2:Y:S01]  /*0620*/  LDS R2, [UR8+0x34] ;  /* 0x00003408ff027984 */ /* 0x008ea20008000800 */
[----:B------:R-:W-:Y:S02]  /*0630*/  IMAD.MOV.U32 R3, RZ, RZ, 0x1f000000 ;  /* 0x1f000000ff037424 */ /* 0x000fe400078e00ff */
[----:B------:R-:W-:Y:S01]  /*0640*/  @!P3 IMAD.MOV.U32 R5, RZ, RZ, 0x3f ;  /* 0x0000003fff05b424 */ /* 0x000fe200078e00ff */
[----:B------:R-:W3:Y:S02]  /*0650*/  @!P3 LDS R6, [UR8+0x38] ;  /* 0x00003808ff06b984 */ /* 0x000ee40008000800 */
[----:B--2---:R-:W-:Y:S02]  /*0660*/  LOP3.LUT R2, R2, 0xff000000, R3, 0xb8, !PT ;  /* 0xff00000002027812 */ /* 0x004fe400078eb803 */
[----:B---3--:R-:W-:-:S03]  /*0670*/  @!P3 LOP3.LUT R3, R6, 0xff, R5, 0xb8, !PT ;  /* 0x000000ff0603b812 */ /* 0x008fc600078eb805 */
[----:B------:R2:W-:Y:S04]  /*0680*/  STS [UR8+0x34], R2 ;  /* 0x00003402ff007988 */ /* 0x0005e80008000808 */
[----:B------:R2:W-:Y:S02]  /*0690*/  @!P3 STS [UR8+0x38], R3 ;  /* 0x00003803ff00b988 */ /* 0x0005e40008000808 */
.L_x_9:
[----:B------:R-:W-:Y:S05]  /*06a0*/  BSYNC.RECONVERGENT B0 ;  /* 0x0000000000007941 */ /* 0x000fea0003800200 */
.L_x_8:
[----:B------:R-:W-:Y:S04]  /*06b0*/  BSSY.RECONVERGENT B0, `(.L_x_10) ;  /* 0x000000e000007945 */ /* 0x000fe80003800200 */
[----:B------:R-:W-:Y:S05]  /*06c0*/  @P3 BRA `(.L_x_11) ;  /* 0x0000000000303947 */ /* 0x000fea0003800000 */
[----:B--2---:R-:W2:Y:S01]  /*06d0*/  LDS R3, [UR8+0x34] ;  /* 0x00003408ff037984 */ /* 0x004ea20008000800 */
[----:B------:R-:W4:Y:S03]  /*06e0*/  LDC.64 R8, c[0x0][0x3a8] ;  /* 0x0000ea00ff087b82 */ /* 0x000f260000000a00 */
[----:B---3--:R-:W3:Y:S01]  /*06f0*/  LDS R2, [UR8+0x1c] ;  /* 0x00001c08ff027984 */ /* 0x008ee20008000800 */
[C---:B----4-:R-:W-:Y:S01]  /*0700*/  SHF.L.U64.HI R6, R8.reuse, 0x1, R9 ;  /* 0x0000000108067819 */ /* 0x050fe20000010209 */
[----:B------:R-:W-:-:S03]  /*0710*/  IMAD.SHL.U32 R5, R8, 0x2, RZ ;  /* 0x0000000208057824 */ /* 0x000fc600078e00ff */
[--C-:B------:R-:W-:Y:S02]  /*0720*/  SHF.R.U32.HI R7, RZ, 0x4, R6.reuse ;  /* 0x00000004ff077819 */ /* 0x100fe40000011606 */
[----:B------:R-:W-:-:S05]  /*0730*/  SHF.R.U64 R5, R5, 0x4, R6 ;  /* 0x0000000405057819 */ /* 0x000fca0000001206 */
[----:B------:R4:W-:Y:S01]  /*0740*/  STS [UR8+0xc], R5 ;  /* 0x00000c05ff007988 */ /* 0x0009e20008000808 */
[----:B--2---:R-:W-:Y:S02]  /*0750*/  LOP3.LUT R3, R3, 0x7, RZ, 0xb8, !PT ;  /* 0x0000000703037812 */ /* 0x004fe400078eb8ff */
[----:B---3--:R-:W-:-:S03]  /*0760*/  LOP3.LUT R2, R2, 0xf, R7, 0xb8, !PT ;  /* 0x0000000f02027812 */ /* 0x008fc600078eb807 */
[----:B------:R4:W-:Y:S04]  /*0770*/  STS [UR8+0x34], R3 ;  /* 0x00003403ff007988 */ /* 0x0009e80008000808 */
[----:B------:R4:W-:Y:S02]  /*0780*/  STS [UR8+0x1c], R2 ;  /* 0x00001c02ff007988 */ /* 0x0009e40008000808 */
.L_x_11:
[----:B------:R-:W-:Y:S05]  /*0790*/  BSYNC.RECONVERGENT B0 ;  /* 0x0000000000007941 */ /* 0x000fea0003800200 */
.L_x_10:
[----:B------:R-:W-:Y:S04]  /*07a0*/  BSSY.RECONVERGENT B1, `(.L_x_12) ;  /* 0x000001a000017945 */ /* 0x000fe80003800200 */
[----:B------:R-:W-:Y:S04]  /*07b0*/  BSSY.RELIABLE B0, `(.L_x_13) ;  /* 0x0000015000007945 */ /* 0x000fe80003800100 */
[----:B------:R-:W-:Y:S05]  /*07c0*/  @P3 BRA `(.L_x_14) ;  /* 0x0000000000203947 */ /* 0x000fea0003800000 */
[----:B--234-:R-:W2:Y:S02]  /*07d0*/  LDS R2, [UR8+0x34] ;  /* 0x00003408ff027984 */ /* 0x01cea40008000800 */
[----:B--2---:R-:W-:-:S05]  /*07e0*/  LOP3.LUT R2, R2, 0x38, RZ, 0xb8, !PT ;  /* 0x0000003802027812 */ /* 0x004fca00078eb8ff */
[----:B------:R2:W-:Y:S01]  /*07f0*/  STS [UR8+0x34], R2 ;  /* 0x00003402ff007988 */ /* 0x0005e20008000808 */
[----:B------:R-:W-:Y:S05]  /*0800*/  @P3 BRA `(.L_x_15) ;  /* 0x0000000000203947 */ /* 0x000fea0003800000 */
[----:B--2---:R-:W2:Y:S01]  /*0810*/  LDS R2, [UR8+0x8] ;  /* 0x00000808ff027984 */ /* 0x004ea20008000800 */
[----:B------:R-:W-:-:S05]  /*0820*/  IMAD.MOV.U32 R3, RZ, RZ, 0x780 ;  /* 0x00000780ff037424 */ /* 0x000fca00078e00ff */
[----:B--2---:R-:W-:-:S05]  /*0830*/  LOP3.LUT R2, R2, 0x500, R3, 0xd8, !PT ;  /* 0x0000050002027812 */ /* 0x004fca00078ed803 */
[----:B------:R5:W-:Y:S02]  /*0840*/  STS [UR8+0x8], R2 ;  /* 0x00000802ff007988 */ /* 0x000be40008000808 */
.L_x_14:
[----:B------:R-:W-:Y:S05]  /*0850*/  @P3 BRA `(.L_x_16) ;  /* 0x0000000000283947 */ /* 0x000fea0003800000 */
[----:B--2345:R-:W2:Y:S02]  /*0860*/  LDS R2, [UR8+0x8] ;  /* 0x00000808ff027984 */ /* 0x03cea40008000800 */
[----:B--2---:R-:W-:-:S05]  /*0870*/  LOP3.LUT R2, R2, 0x1800, RZ, 0xb8, !PT ;  /* 0x0000180002027812 */ /* 0x004fca00078eb8ff */
[----:B------:R3:W-:Y:S02]  /*0880*/  STS [UR8+0x8], R2 ;  /* 0x00000802ff007988 */ /* 0x0007e40008000808 */
.L_x_15:
[----:B------:R-:W-:Y:S05]  /*0890*/  @P3 BREAK.RELIABLE B0 ;  /* 0x0000000000003942 */ /* 0x000fea0003800100 */
[----:B------:R-:W-:Y:S05]  /*08a0*/  @P3 BRA `(.L_x_17) ;  /* 0x0000000000243947 */ /* 0x000fea0003800000 */
[----:B------:R-:W4:Y:S01]  /*08b0*/  LDS R3, [UR8+0x8] ;  /* 0x00000808ff037984 */ /* 0x000f220008000800 */
[----:B--23--:R-:W-:-:S05]  /*08c0*/  IMAD.MOV.U32 R2, RZ, RZ, 0x6000 ;  /* 0x00006000ff027424 */ /* 0x00cfca00078e00ff */
[----:B----4-:R-:W-:-:S04]  /*08d0*/  LOP3.LUT R2, R3, 0x4000, R2, 0xd8, !PT ;  /* 0x0000400003027812 */ /* 0x010fc800078ed802 */
[----:B------:R-:W-:-:S05]  /*08e0*/  LOP3.LUT R2, R2, 0x400000, RZ, 0xb8, !PT ;  /* 0x0040000002027812 */ /* 0x000fca00078eb8ff */
[----:B------:R2:W-:Y:S02]  /*08f0*/  STS [UR8+0x8], R2 ;  /* 0x00000802ff007988 */ /* 0x0005e40008000808 */
.L_x_16:
[----:B------:R-:W-:Y:S05]  /*0900*/  BSYNC.RELIABLE B0 ;  /* 0x0000000000007941 */ /* 0x000fea0003800100 */
.L_x_13:
[----:B--2345:R-:W2:Y:S02]  /*0910*/  @!P3 LDS R2, [UR8+0x8] ;  /* 0x00000808ff02b984 */ /* 0x03cea40008000800 */
[----:B--2---:R-:W-:-:S05]  /*0920*/  @!P3 LOP3.LUT R2, R2, 0x8000, RZ, 0xb8, !PT ;  /* 0x000080000202b812 */ /* 0x004fca00078eb8ff */
[----:B------:R4:W-:Y:S02]  /*0930*/  @!P3 STS [UR8+0x8], R2 ;  /* 0x00000802ff00b988 */ /* 0x0009e40008000808 */
.L_x_17:
[----:B------:R-:W-:Y:S05]  /*0940*/  BSYNC.RECONVERGENT B1 ;  /* 0x0000000000017941 */ /* 0x000fea0003800200 */
.L_x_12:
[----:B------:R-:W-:Y:S05]  /*0950*/  WARPSYNC.ALL ;  /* 0x0000000000007948 */ /* 0x000fea0003800000 */
[----:B------:R-:W-:Y:S01]  /*0960*/  NOP ;  /* 0x0000000000007918 */ /* 0x000fe20000000000 */
[----:B------:R-:W-:Y:S05]  /*0970*/  @P0 BRA `(.L_x_18) ;  /* 0x0000000000300947 */ /* 0x000fea0003800000 */
[----:B--234-:R-:W2:Y:S01]  /*0980*/  S2R R2, SR_LANEID ;  /* 0x0000000000027919 */ /* 0x01cea20000000000 */
[----:B------:R-:W-:Y:S05]  /*0990*/  WARPSYNC.ALL ;  /* 0x0000000000007948 */ /* 0x000fea0003800000 */
[----:B------:R-:W-:Y:S01]  /*09a0*/  NOP ;  /* 0x0000000000007918 */ /* 0x000fe20000000000 */
[----:B--2---:R-:W-:-:S05]  /*09b0*/  IMAD.SHL.U32 R5, R2, 0x4, RZ ;  /* 0x0000000402057824 */ /* 0x004fca00078e00ff */
[----:B------:R-:W2:Y:S01]  /*09c0*/  LDS R7, [R5+UR8] ;  /* 0x0000000805077984 */ /* 0x000ea20008000800 */
[----:B------:R-:W-:-:S05]  /*09d0*/  IADD3 R2, P1, PT, R5, UR24, RZ ;  /* 0x0000001805027c10 */ /* 0x000fca000ff3e0ff */
[----:B------:R-:W-:-:S05]  /*09e0*/  IMAD.X R3, RZ, RZ, UR25, P1 ;  /* 0x00000019ff037e24 */ /* 0x000fca00088e06ff */
[----:B--2---:R5:W2:Y:S01]  /*09f0*/  ATOMG.E.EXCH.STRONG.GPU PT, RZ, [R2], R7 ;  /* 0x0000000702ff73a8 */ /* 0x004aa200041ee100 */
[----:B------:R-:W-:-:S04]  /*0a00*/  DEPBAR {5,4,3,2,1,0} ;  /* 0x0000003f0000791a */ /* 0x000fc80000000000 */
[----:B------:R-:W3:Y:S02]  /*0a10*/  CCTL.E.C.LDCU.IV.DEEP [UR24] ;  /* 0x0000000018007540 */ /* 0x000ee40009c08000 */
[----:B---3--:R5:W-:Y:S01]  /*0a20*/  UTMACCTL.IV [UR24] ;  /* 0x00000000180079b9 */ /* 0x008be20008000000 */
[----:B------:R-:W-:Y:S01]  /*0a30*/  NOP ;  /* 0x0000000000007918 */ /* 0x000fe20000000000 */
.L_x_18:
[----:B------:R-:W-:Y:S05]  /*0a40*/  @P0 BRA `(.L_x_19) ;  /* 0x00000000000c0947 */ /* 0x000fea0003800000 */
[----:B------:R0:W-:Y:S01]  /*0a50*/  UTMACMDFLUSH ;  /* 0x00000000000079b7 */ /* 0x0001e20000000000 */
[----:B------:R-:W-:Y:S05]  /*0a60*/  @P0 BRA `(.L_x_19) ;  /* 0x0000000000040947 */ /* 0x000fea0003800000 */
[----:B------:R-:W-:-:S04]  /*0a70*/  DEPBAR.LE SB0, 0x0 ;  /* 0x000080000000791a */ /* 0x000fc80000000000 */
.L_x_19:
[----:B------:R-:W-:Y:S05]  /*0a80*/  WARPSYNC.ALL ;  /* 0x0000000000007948 */ /* 0x000fea0003800000 */
[----:B------:R-:W-:Y:S01]  /*0a90*/  NOP ;  /* 0x0000000000007918 */ /* 0x000fe20000000000 */
[----:B--2---:R-:W-:Y:S06]  /*0aa0*/  BAR.SYNC.DEFER_BLOCKING 0x0 ;  /* 0x0000000000007b1d */ /* 0x004fec0000010000 */
[----:B------:R-:W-:Y:S02]  /*0ab0*/  BSSY.RECONVERGENT B1, `(.L_x_20) ;  /* 0x000000b000017945 */ /* 0x000fe40003800200 */
[----:B------:R-:W-:Y:S06]  /*0ac0*/  BAR.SYNC.DEFER_BLOCKING 0x0 ;  /* 0x0000000000007b1d */ /* 0x000fec0000010000 */
[----:B------:R2:W-:Y:S01]  /*0ad0*/  @!P0 STS [R11], RZ ;  /* 0x000000ff0b008388 */ /* 0x0005e20000000800 */
[----:B------:R-:W-:Y:S01]  /*0ae0*/  NOP ;  /* 0x0000000000007918 */ /* 0x000fe20000000000 */
[----:B------:R-:W-:Y:S05]  /*0af0*/  @P3 BRA `(.L_x_21) ;  /* 0x0000000000183947 */ /* 0x000fea0003800000 */
[----:B---345:R-:W3:Y:S01]  /*0b00*/  LDS R2, [UR8+0x8] ;  /* 0x00000808ff027984 */ /* 0x038ee20008000800 */
[----:B------:R-:W4:Y:S01]  /*0b10*/  LDC.64 R6, c[0x0][0x388] ;  /* 0x0000e200ff067b82 */ /* 0x000f220000000a00 */
[----:B------:R-:W-:Y:S02]  /*0b20*/  IMAD.MOV.U32 R3, RZ, RZ, 0x70 ;  /* 0x00000070ff037424 */ /* 0x000fe400078e00ff */
[----:B----4-:R4:W-:Y:S03]  /*0b30*/  STS.64 [UR8], R6 ;  /* 0x00000006ff007988 */ /* 0x0109e60008000a08 */
[----:B---3--:R-:W-:-:S05]  /*0b40*/  LOP3.LUT R2, R2, 0x10, R3, 0xd8, !PT ;  /* 0x0000001002027812 */ /* 0x008fca00078ed803 */
[----:B------:R4:W-:Y:S02]  /*0b50*/  STS [UR8+0x8], R2 ;  /* 0x00000802ff007988 */ /* 0x0009e40008000808 */
.L_x_21:
[----:B-----5:R-:W-:Y:S05]  /*0b60*/  BSYNC.RECONVERGENT B1 ;  /* 0x0000000000017941 */ /* 0x020fea0003800200 */
.L_x_20:
[----:B------:R-:W-:Y:S04]  /*0b70*/  BSSY.RECONVERGENT B2, `(.L_x_22) ;  /* 0x000000f000027945 */ /* 0x000fe80003800200 */
[----:B------:R-:W-:Y:S04]  /*0b80*/  BSSY.RELIABLE B1, `(.L_x_23) ;  /* 0x000000c000017945 */ /* 0x000fe80003800100 */
[----:B------:R-:W-:Y:S05]  /*0b90*/  @P3 BRA `(.L_x_24) ;  /* 0x0000000000283947 */ /* 0x000fea0003800000 */
[----:B---34-:R-:W3:Y:S01]  /*0ba0*/  LDS R2, [UR8+0x34] ;  /* 0x00003408ff027984 */ /* 0x018ee20008000800 */
[----:B------:R-:W-:Y:S01]  /*0bb0*/  IMAD.MOV.U32 R3, RZ, RZ, 0x1f000000 ;  /* 0x1f000000ff037424 */ /* 0x000fe200078e00ff */
[----:B------:R-:W-:Y:S05]  /*0bc0*/  @P3 BREAK.RELIABLE B1 ;  /* 0x0000000000013942 */ /* 0x000fea0003800100 */
[----:B---3--:R-:W-:-:S05]  /*0bd0*/  LOP3.LUT R2, R2, 0xff000000, R3, 0xb8, !PT ;  /* 0xff00000002027812 */ /* 0x008fca00078eb803 */
[----:B------:R3:W-:Y:S01]  /*0be0*/  STS [UR8+0x34], R2 ;  /* 0x00003402ff007988 */ /* 0x0007e20008000808 */
[----:B------:R-:W-:Y:S05]  /*0bf0*/  @P3 BRA `(.L_x_25) ;  /* 0x0000000000183947 */ /* 0x000fea0003800000 */
[----:B---3--:R-:W3:Y:S01]  /*0c00*/  LDS R2, [UR8+0x38] ;  /* 0x00003808ff027984 */ /* 0x008ee20008000800 */
[----:B------:R-:W-:-:S05]  /*0c10*/  IMAD.MOV.U32 R3, RZ, RZ, 0xff ;  /* 0x000000ffff037424 */ /* 0x000fca00078e00ff */
[----:B---3--:R-:W-:-:S05]  /*0c20*/  LOP3.LUT R2, R2, 0xff, R3, 0xb8, !PT ;  /* 0x000000ff02027812 */ /* 0x008fca00078eb803 */
[----:B------:R5:W-:Y:S02]  /*0c30*/  STS [UR8+0x38], R2 ;  /* 0x00003802ff007988 */ /* 0x000be40008000808 */
.L_x_24:
[----:B------:R-:W-:Y:S05]  /*0c40*/  BSYNC.RELIABLE B1 ;  /* 0x0000000000017941 */ /* 0x000fea0003800100 */
.L_x_23:
[----:B------:R2:W-:Y:S02]  /*0c50*/  @!P3 STS [UR8+0x20], R12 ;  /* 0x0000200cff00b988 */ /* 0x0005e40008000808 */
.L_x_25:
[----:B------:R-:W-:Y:S05]  /*0c60*/  BSYNC.RECONVERGENT B2 ;  /* 0x0000000000027941 */ /* 0x000fea0003800200 */
.L_x_22:
[----:B------:R-:W-:Y:S05]  /*0c70*/  WARPSYNC.ALL ;  /* 0x0000000000007948 */ /* 0x000fea0003800000 */
[----:B------:R-:W-:Y:S01]  /*0c80*/  NOP ;  /* 0x0000000000007918 */ /* 0x000fe20000000000 */
[----:B------:R-:W2:Y:S01]  /*0c90*/  LDC R5, c[0x0][0x39c] ;  /* 0x0000e700ff057b82 */ /* 0x000ea20000000800 */
[----:B------:R-:W-:Y:S01]  /*0ca0*/  BSSY.RECONVERGENT B2, `(.L_x_26) ;  /* 0x0000010000027945 */ /* 0x000fe20003800200 */
[----:B--2---:R-:W-:-:S05]  /*0cb0*/  VIADD R5, R5, 0xffffffff ;  /* 0xffffffff05057836 */ /* 0x004fca0000000000 */
[----:B------:R2:W-:Y:S01]  /*0cc0*/  @!P3 STS [UR8+0x24], R5 ;  /* 0x00002405ff00b988 */ /* 0x0005e20008000808 */
[----:B------:R-:W-:Y:S05]  /*0cd0*/  @P3 BRA `(.L_x_27) ;  /* 0x0000000000303947 */ /* 0x000fea0003800000 */
[----:B------:R-:W2:Y:S01]  /*0ce0*/  LDS R3, [UR8+0x34] ;  /* 0x00003408ff037984 */ /* 0x000ea20008000800 */
[----:B----4-:R-:W4:Y:S03]  /*0cf0*/  LDC.64 R6, c[0x0][0x3b0] ;  /* 0x0000ec00ff067b82 */ /* 0x010f260000000a00 */
[----:B---3-5:R-:W3:Y:S01]  /*0d00*/  LDS R2, [UR8+0x1c] ;  /* 0x00001c08ff027984 */ /* 0x028ee20008000800 */
        /* <DEDUP_REMOVED lines=9> */
.L_x_27:
[----:B------:R-:W-:Y:S05]  /*0da0*/  BSYNC.RECONVERGENT B2 ;  /* 0x0000000000027941 */ /* 0x000fea0003800200 */
.L_x_26:
[----:B------:R-:W-:Y:S04]  /*0db0*/  BSSY.RECONVERGENT B3, `(.L_x_28) ;  /* 0x000001a000037945 */ /* 0x000fe80003800200 */
[----:B------:R-:W-:Y:S04]  /*0dc0*/  BSSY.RELIABLE B2, `(.L_x_29) ;  /* 0x0000015000027945 */ /* 0x000fe80003800100 */
[----:B------:R-:W-:Y:S05]  /*0dd0*/  @P3 BRA `(.L_x_30) ;  /* 0x0000000000203947 */ /* 0x000fea0003800000 */
[----:B---345:R-:W3:Y:S02]  /*0de0*/  LDS R2, [UR8+0x34] ;  /* 0x00003408ff027984 */ /* 0x038ee40008000800 */
[----:B---3--:R-:W-:-:S05]  /*0df0*/  LOP3.LUT R2, R2, 0x38, RZ, 0xb8, !PT ;  /* 0x0000003802027812 */ /* 0x008fca00078eb8ff */
[----:B------:R3:W-:Y:S01]  /*0e00*/  STS [UR8+0x34], R2 ;  /* 0x00003402ff007988 */ /* 0x0007e20008000808 */
[----:B------:R-:W-:Y:S05]  /*0e10*/  @P3 BRA `(.L_x_31) ;  /* 0x0000000000203947 */ /* 0x000fea0003800000 */
[----:B---3--:R-:W3:Y:S01]  /*0e20*/  LDS R2, [UR8+0x8] ;  /* 0x00000808ff027984 */ /* 0x008ee20008000800 */
[----:B------:R-:W-:-:S05]  /*0e30*/  IMAD.MOV.U32 R3, RZ, RZ, 0x780 ;  /* 0x00000780ff037424 */ /* 0x000fca00078e00ff */
[----:B---3--:R-:W-:-:S05]  /*0e40*/  LOP3.LUT R2, R2, 0x500, R3, 0xd8, !PT ;  /* 0x0000050002027812 */ /* 0x008fca00078ed803 */
[----:B------:R3:W-:Y:S02]  /*0e50*/  STS [UR8+0x8], R2 ;  /* 0x00000802ff007988 */ /* 0x0007e40008000808 */
.L_x_30:
[----:B------:R-:W-:Y:S05]  /*0e60*/  @P3 BRA `(.L_x_32) ;  /* 0x0000000000283947 */ /* 0x000fea0003800000 */
[----:B---345:R-:W3:Y:S02]  /*0e70*/  LDS R2, [UR8+0x8] ;  /* 0x00000808ff027984 */ /* 0x038ee40008000800 */
[----:B---3--:R-:W-:-:S05]  /*0e80*/  LOP3.LUT R2, R2, 0x1800, RZ, 0xb8, !PT ;  /* 0x0000180002027812 */ /* 0x008fca00078eb8ff */
[----:B------:R4:W-:Y:S02]  /*0e90*/  STS [UR8+0x8], R2 ;  /* 0x00000802ff007988 */ /* 0x0009e40008000808 */
.L_x_31:
[----:B------:R-:W-:Y:S05]  /*0ea0*/  @P3 BREAK.RELIABLE B2 ;  /* 0x0000000000023942 */ /* 0x000fea0003800100 */
[----:B------:R-:W-:Y:S05]  /*0eb0*/  @P3 BRA `(.L_x_33) ;  /* 0x0000000000243947 */ /* 0x000fea0003800000 */
[----:B---34-:R-:W3:Y:S01]  /*0ec0*/  LDS R2, [UR8+0x8] ;  /* 0x00000808ff027984 */ /* 0x018ee20008000800 */
[----:B------:R-:W-:-:S05]  /*0ed0*/  IMAD.MOV.U32 R3, RZ, RZ, 0x6000 ;  /* 0x00006000ff037424 */ /* 0x000fca00078e00ff */
[----:B---3--:R-:W-:-:S04]  /*0ee0*/  LOP3.LUT R2, R2, 0x4000, R3, 0xd8, !PT ;  /* 0x0000400002027812 */ /* 0x008fc800078ed803 */
[----:B------:R-:W-:-:S05]  /*0ef0*/  LOP3.LUT R2, R2, 0x400000, RZ, 0xb8, !PT ;  /* 0x0040000002027812 */ /* 0x000fca00078eb8ff */
[----:B------:R3:W-:Y:S02]  /*0f00*/  STS [UR8+0x8], R2 ;  /* 0x00000802ff007988 */ /* 0x0007e40008000808 */
.L_x_32:
[----:B------:R-:W-:Y:S05]  /*0f10*/  BSYNC.RELIABLE B2 ;  /* 0x0000000000027941 */ /* 0x000fea0003800100 */
.L_x_29:
[----:B---345:R-:W3:Y:S02]  /*0f20*/  @!P3 LDS R2, [UR8+0x8] ;  /* 0x00000808ff02b984 */ /* 0x038ee40008000800 */
[----:B---3--:R-:W-:-:S05]  /*0f30*/  @!P3 LOP3.LUT R2, R2, 0x8000, RZ, 0xb8, !PT ;  /* 0x000080000202b812 */ /* 0x008fca00078eb8ff */
[----:B------:R5:W-:Y:S02]  /*0f40*/  @!P3 STS [UR8+0x8], R2 ;  /* 0x00000802ff00b988 */ /* 0x000be40008000808 */
.L_x_33:
[----:B------:R-:W-:Y:S05]  /*0f50*/  BSYNC.RECONVERGENT B3 ;  /* 0x0000000000037941 */ /* 0x000fea0003800200 */
.L_x_28:
[----:B------:R-:W-:Y:S05]  /*0f60*/  WARPSYNC.ALL ;  /* 0x0000000000007948 */ /* 0x000fea0003800000 */
[----:B------:R-:W-:Y:S01]  /*0f70*/  NOP ;  /* 0x0000000000007918 */ /* 0x000fe20000000000 */
[----:B------:R-:W-:-:S04]  /*0f80*/  UIADD3 UR5, UPT, UPT, UR4, 0x80, URZ ;  /* 0x0000008004057890 */ /* 0x000fc8000fffe0ff */
[----:B------:R-:W-:-:S04]  /*0f90*/  UIADD3 UR26, UP0, UPT, UR5, UR20, URZ ;  /* 0x00000014051a7290 */ /* 0x000fc8000ff1e0ff */
[----:B------:R-:W-:Y:S01]  /*0fa0*/  ULEA.HI.X.SX32 UR27, UR5, UR21, 0x1, UP0 ;  /* 0x00000015051b7291 */ /* 0x000fe200080f0eff */
[----:B------:R-:W-:Y:S11]  /*0fb0*/  @P0 BRA `(.L_x_34) ;  /* 0x0000000000300947 */ /* 0x000ff60003800000 */
[----:B---345:R-:W3:Y:S01]  /*0fc0*/  S2R R2, SR_LANEID ;  /* 0x0000000000027919 */ /* 0x038ee20000000000 */
[----:B------:R-:W-:Y:S05]  /*0fd0*/  WARPSYNC.ALL ;  /* 0x0000000000007948 */ /* 0x000fea0003800000 */
[----:B------:R-:W-:Y:S01]  /*0fe0*/  NOP ;  /* 0x0000000000007918 */ /* 0x000fe20000000000 */
[----:B---3--:R-:W-:-:S05]  /*0ff0*/  IMAD.SHL.U32 R6, R2, 0x4, RZ ;  /* 0x0000000402067824 */ /* 0x008fca00078e00ff */
[----:B------:R-:W3:Y:S01]  /*1000*/  LDS R7, [R6+UR8] ;  /* 0x0000000806077984 */ /* 0x000ee20008000800 */
[----:B------:R-:W-:-:S05]  /*1010*/  IADD3 R2, P1, PT, R6, UR26, RZ ;  /* 0x0000001a06027c10 */ /* 0x000fca000ff3e0ff */
[----:B------:R-:W-:-:S05]  /*1020*/  IMAD.X R3, RZ, RZ, UR27, P1 ;  /* 0x0000001bff037e24 */ /* 0x000fca00088e06ff */
[----:B---3--:R3:W4:Y:S01]  /*1030*/  ATOMG.E.EXCH.STRONG.GPU PT, RZ, [R2], R7 ;  /* 0x0000000702ff73a8 */ /* 0x00872200041ee100 */
[----:B------:R-:W-:-:S04]  /*1040*/  DEPBAR {5,4,3,2,1,0} ;  /* 0x0000003f0000791a */ /* 0x000fc80000000000 */
[----:B------:R-:W5:Y:S02]  /*1050*/  CCTL.E.C.LDCU.IV.DEEP [UR26] ;  /* 0x000000001a007540 */ /* 0x000f640009c08000 */
[----:B-----5:R3:W-:Y:S01]  /*1060*/  UTMACCTL.IV [UR26] ;  /* 0x000000001a0079b9 */ /* 0x0207e20008000000 */
[----:B------:R-:W-:Y:S01]  /*1070*/  NOP ;  /* 0x0000000000007918 */ /* 0x000fe20000000000 */
.L_x_34:
[----:B------:R-:W-:Y:S05]  /*1080*/  @P0 BRA `(.L_x_35) ;  /* 0x00000000000c0947 */ /* 0x000fea0003800000 */
[----:B------:R0:W-:Y:S01]  /*1090*/  UTMACMDFLUSH ;  /* 0x00000000000079b7 */ /* 0x0001e20000000000 */
[----:B------:R-:W-:Y:S05]  /*10a0*/  @P0 BRA `(.L_x_35) ;  /* 0x0000000000040947 */ /* 0x000fea0003800000 */
[----:B------:R-:W-:-:S04]  /*10b0*/  DEPBAR.LE SB0, 0x0 ;  /* 0x000080000000791a */ /* 0x000fc80000000000 */
.L_x_35:
[----:B------:R-:W-:Y:S05]  /*10c0*/  WARPSYNC.ALL ;  /* 0x0000000000007948 */ /* 0x000fea0003800000 */
[----:B------:R-:W-:Y:S01]  /*10d0*/  NOP ;  /* 0x0000000000007918 */ /* 0x000fe20000000000 */
[----:B----4-:R-:W-:Y:S06]  /*10e0*/  BAR.SYNC.DEFER_BLOCKING 0x0 ;  /* 0x0000000000007b1d */ /* 0x010fec0000010000 */
[----:B------:R-:W-:Y:S02]  /*10f0*/  BSSY.RECONVERGENT B3, `(.L_x_36) ;  /* 0x000000b000037945 */ /* 0x000fe40003800200 */
[----:B------:R-:W-:Y:S06]  /*1100*/  BAR.SYNC.DEFER_BLOCKING 0x0 ;  /* 0x0000000000007b1d */ /* 0x000fec0000010000 */
[----:B------:R4:W-:Y:S01]  /*1110*/  @!P0 STS [R11], RZ ;  /* 0x000000ff0b008388 */ /* 0x0009e20000000800 */
[----:B------:R-:W-:Y:S01]  /*1120*/  NOP ;  /* 0x0000000000007918 */ /* 0x000fe20000000000 */
[----:B------:R-:W-:Y:S05]  /*1130*/  @P3 BRA `(.L_x_37) ;  /* 0x0000000000183947 */ /* 0x000fea0003800000 */
[----:B---3-5:R-:W3:Y:S01]  /*1140*/  LDS R2, [UR8+0x8] ;  /* 0x00000808ff027984 */ /* 0x028ee20008000800 */
[----:B------:R-:W5:Y:S01]  /*1150*/  LDC.64 R6, c[0x0][0x390] ;  /* 0x0000e400ff067b82 */ /* 0x000f620000000a00 */
[----:B------:R-:W-:Y:S02]  /*1160*/  IMAD.MOV.U32 R3, RZ, RZ, 0x70 ;  /* 0x00000070ff037424 */ /* 0x000fe400078e00ff */
[----:B-----5:R5:W-:Y:S03]  /*1170*/  STS.64 [UR8], R6 ;  /* 0x00000006ff007988 */ /* 0x020be60008000a08 */
[----:B---3--:R-:W-:-:S05]  /*1180*/  LOP3.LUT R2, R2, 0x10, R3, 0xd8, !PT ;  /* 0x0000001002027812 */ /* 0x008fca00078ed803 */
[----:B------:R5:W-:Y:S02]  /*1190*/  STS [UR8+0x8], R2 ;  /* 0x00000802ff007988 */ /* 0x000be40008000808 */
.L_x_37:
[----:B---3--:R-:W-:Y:S05]  /*11a0*/  BSYNC.RECONVERGENT B3 ;  /* 0x0000000000037941 */ /* 0x008fea0003800200 */
.L_x_36:
[----:B------:R-:W-:Y:S04]  /*11b0*/  BSSY.RECONVERGENT B4, `(.L_x_38) ;  /* 0x0000011000047945 */ /* 0x000fe80003800200 */
[----:B------:R-:W-:Y:S04]  /*11c0*/  BSSY.RELIABLE B3, `(.L_x_39) ;  /* 0x000000e000037945 */ /* 0x000fe80003800100 */
[----:B------:R-:W-:Y:S05]  /*11d0*/  @P3 BRA `(.L_x_40) ;  /* 0x0000000000243947 */ /* 0x000fea0003800000 */
[----:B-----5:R-:W3:Y:S01]  /*11e0*/  LDS R2, [UR8+0x34] ;  /* 0x00003408ff027984 */ /* 0x020ee20008000800 */
[----:B------:R-:W-:-:S05]  /*11f0*/  IMAD.MOV.U32 R3, RZ, RZ, 0x3f000000 ;  /* 0x3f000000ff037424 */ /* 0x000fca00078e00ff */
[----:B---3--:R-:W-:-:S05]  /*1200*/  LOP3.LUT R2, R2, 0xff000000, R3, 0xb8, !PT ;  /* 0xff00000002027812 */ /* 0x008fca00078eb803 */
[----:B------:R3:W-:Y:S01]  /*1210*/  STS [UR8+0x34], R2 ;  /* 0x00003402ff007988 */ /* 0x0007e20008000808 */
[----:B------:R-:W-:Y:S05]  /*1220*/  @P3 BRA `(.L_x_41) ;  /* 0x00000000001c3947 */ /* 0x000fea0003800000 */
[----:B---3--:R-:W3:Y:S01]  /*1230*/  LDS R2, [UR8+0x38] ;  /* 0x00003808ff027984 */ /* 0x008ee20008000800 */
[----:B------:R-:W-:-:S05]  /*1240*/  IMAD.MOV.U32 R3, RZ, RZ, 0x3f ;  /* 0x0000003fff037424 */ /* 0x000fca00078e00ff */
[----:B---3--:R-:W-:-:S05]  /*1250*/  LOP3.LUT R2, R2, 0xff, R3, 0xb8, !PT ;  /* 0x000000ff02027812 */ /* 0x008fca00078eb803 */
[----:B------:R3:W-:Y:S02]  /*1260*/  STS [UR8+0x38], R2 ;  /* 0x00003802ff007988 */ /* 0x0007e40008000808 */
.L_x_40:
[----:B------:R-:W-:Y:S05]  /*1270*/  @P3 BREAK.RELIABLE B3 ;  /* 0x0000000000033942 */ /* 0x000fea0003800100 */
[----:B------:R-:W-:Y:S05]  /*1280*/  @P3 BRA `(.L_x_42) ;  /* 0x00000000000c3947 */ /* 0x000fea0003800000 */
[----:B------:R2:W-:Y:S02]  /*1290*/  STS [UR8+0x20], R5 ;  /* 0x00002005ff007988 */ /* 0x0005e40008000808 */
.L_x_41:
[----:B------:R-:W-:Y:S05]  /*12a0*/  BSYNC.RELIABLE B3 ;  /* 0x0000000000037941 */ /* 0x000fea0003800100 */
.L_x_39:
[----:B------:R2:W-:Y:S02]  /*12b0*/  @!P3 STS [UR8+0x24], R4 ;  /* 0x00002404ff00b988 */ /* 0x0005e40008000808 */
.L_x_42:
[----:B------:R-:W-:Y:S05]  /*12c0*/  BSYNC.RECONVERGENT B4 ;  /* 0x0000000000047941 */ /* 0x000fea0003800200 */
.L_x_38:
[----:B------:R-:W-:Y:S05]  /*12d0*/  WARPSYNC.ALL ;  /* 0x0000000000007948 */ /* 0x000fea0003800000 */
[----:B------:R-:W-:Y:S01]  /*12e0*/  NOP ;  /* 0x0000000000007918 */ /* 0x000fe20000000000 */
[----:B------:R-:W-:Y:S04]  /*12f0*/  BSSY.RECONVERGENT B4, `(.L_x_43) ;  /* 0x000000e000047945 */ /* 0x000fe80003800200 */
[----:B------:R-:W-:Y:S05]  /*1300*/  @P3 BRA `(.L_x_44) ;  /* 0x0000000000303947 */ /* 0x000fea0003800000 */
[----:B------:R-:W2:Y:S02]  /*1310*/  LDS R3, [UR8+0x34] ;  /* 0x00003408ff037984 */ /* 0x000ea40008000800 */
[----:B--2---:R-:W2:Y:S02]  /*1320*/  LDC.64 R4, c[0x0][0x3b8] ;  /* 0x0000ee00ff047b82 */ /* 0x004ea40000000a00 */
[----:B---3-5:R-:W3:Y:S01]  /*1330*/  LDS R2, [UR8+0x1c] ;  /* 0x00001c08ff027984 */ /* 0x028ee20008000800 */
[C---:B--2---:R-:W-:Y:S01]  /*1340*/  SHF.L.U64.HI R5, R4.reuse, 0x1, R5 ;  /* 0x0000000104057819 */ /* 0x044fe20000010205 */
[----:B------:R-:W-:-:S03]  /*1350*/  IMAD.SHL.U32 R4, R4, 0x2, RZ ;  /* 0x0000000204047824 */ /* 0x000fc600078e00ff */
[--C-:B------:R-:W-:Y:S02]  /*1360*/  SHF.R.U32.HI R7, RZ, 0x4, R5.reuse ;  /* 0x00000004ff077819 */ /* 0x100fe40000011605 */
[----:B------:R-:W-:-:S05]  /*1370*/  SHF.R.U64 R4, R4, 0x4, R5 ;  /* 0x0000000404047819 */ /* 0x000fca0000001205 */
[----:B------:R2:W-:Y:S01]  /*1380*/  STS [UR8+0xc], R4 ;  /* 0x00000c04ff007988 */ /* 0x0005e20008000808 */
[----:B------:R-:W-:Y:S02]  /*1390*/  LOP3.LUT R3, R3, 0x7, RZ, 0xb8, !PT ;  /* 0x0000000703037812 */ /* 0x000fe400078eb8ff */
[----:B---3--:R-:W-:-:S03]  /*13a0*/  LOP3.LUT R2, R2, 0xf, R7, 0xb8, !PT ;  /* 0x0000000f02027812 */ /* 0x008fc600078eb807 */
[----:B------:R2:W-:Y:S04]  /*13b0*/  STS [UR8+0x34], R3 ;  /* 0x00003403ff007988 */ /* 0x0005e80008000808 */
[----:B------:R2:W-:Y:S02]  /*13c0*/  STS [UR8+0x1c], R2 ;  /* 0x00001c02ff007988 */ /* 0x0005e40008000808 */
.L_x_44:
[----:B------:R-:W-:Y:S05]  /*13d0*/  BSYNC.RECONVERGENT B4 ;  /* 0x0000000000047941 */ /* 0x000fea0003800200 */
.L_x_43:
[----:B------:R-:W-:Y:S04]  /*13e0*/  BSSY.RECONVERGENT B5, `(.L_x_45) ;  /* 0x000001a000057945 */ /* 0x000fe80003800200 */
[----:B------:R-:W-:Y:S04]  /*13f0*/  BSSY.RELIABLE B4, `(.L_x_46) ;  /* 0x0000015000047945 */ /* 0x000fe80003800100 */
[----:B------:R-:W-:Y:S05]  /*1400*/  @P3 BRA `(.L_x_47) ;  /* 0x0000000000203947 */ /* 0x000fea0003800000 */
[----:B--23-5:R-:W2:Y:S02]  /*1410*/  LDS R2, [UR8+0x34] ;  /* 0x00003408ff027984 */ /* 0x02cea40008000800 */
[----:B--2---:R-:W-:-:S05]  /*1420*/  LOP3.LUT R2, R2, 0x38, RZ, 0xb8, !PT ;  /* 0x0000003802027812 */ /* 0x004fca00078eb8ff */
[----:B------:R2:W-:Y:S01]  /*1430*/  STS [UR8+0x34], R2 ;  /* 0x00003402ff007988 */ /* 0x0005e20008000808 */
[----:B------:R-:W-:Y:S05]  /*1440*/  @P3 BRA `(.L_x_48) ;  /* 0x0000000000203947 */ /* 0x000fea0003800000 */
[----:B--2---:R-:W2:Y:S01]  /*1450*/  LDS R2, [UR8+0x8] ;  /* 0x00000808ff027984 */ /* 0x004ea20008000800 */
[----:B------:R-:W-:-:S05]  /*1460*/  IMAD.MOV.U32 R3, RZ, RZ, 0x780 ;  /* 0x00000780ff037424 */ /* 0x000fca00078e00ff */
[----:B--2---:R-:W-:-:S05]  /*1470*/  LOP3.LUT R2, R2, 0x500, R3, 0xd8, !PT ;  /* 0x0000050002027812 */ /* 0x004fca00078ed803 */
[----:B------:R2:W-:Y:S02]  /*1480*/  STS [UR8+0x8], R2 ;  /* 0x00000802ff007988 */ /* 0x0005e40008000808 */
.L_x_47:
[----:B------:R-:W-:Y:S05]  /*1490*/  @P3 BRA `(.L_x_49) ;  /* 0x0000000000283947 */ /* 0x000fea0003800000 */
[----:B--23-5:R-:W2:Y:S02]  /*14a0*/  LDS R2, [UR8+0x8] ;  /* 0x00000808ff027984 */ /* 0x02cea40008000800 */
[----:B--2---:R-:W-:-:S05]  /*14b0*/  LOP3.LUT R2, R2, 0x1800, RZ, 0xb8, !PT ;  /* 0x0000180002027812 */ /* 0x004fca00078eb8ff */
[----:B------:R3:W-:Y:S02]  /*14c0*/  STS [UR8+0x8], R2 ;  /* 0x00000802ff007988 */ /* 0x0007e40008000808 */
.L_x_48:
[----:B------:R-:W-:Y:S05]  /*14d0*/  @P3 BREAK.RELIABLE B4 ;  /* 0x0000000000043942 */ /* 0x000fea0003800100 */
[----:B------:R-:W-:Y:S05]  /*14e0*/  @P3 BRA `(.L_x_50) ;  /* 0x0000000000243947 */ /* 0x000fea0003800000 */
[----:B--23--:R-:W2:Y:S01]  /*14f0*/  LDS R2, [UR8+0x8] ;  /* 0x00000808ff027984 */ /* 0x00cea20008000800 */
[----:B------:R-:W-:-:S05]  /*1500*/  IMAD.MOV.U32 R3, RZ, RZ, 0x6000 ;  /* 0x00006000ff037424 */ /* 0x000fca00078e00ff */
[----:B--2---:R-:W-:-:S04]  /*1510*/  LOP3.LUT R2, R2, 0x6000, R3, 0xd8, !PT ;  /* 0x0000600002027812 */ /* 0x004fc800078ed803 */
[----:B------:R-:W-:-:S05]  /*1520*/  LOP3.LUT R2, R2, 0x400000, RZ, 0xb8, !PT ;  /* 0x0040000002027812 */ /* 0x000fca00078eb8ff */
[----:B------:R2:W-:Y:S02]  /*1530*/  STS [UR8+0x8], R2 ;  /* 0x00000802ff007988 */ /* 0x0005e40008000808 */
.L_x_49:
[----:B------:R-:W-:Y:S05]  /*1540*/  BSYNC.RELIABLE B4 ;  /* 0x0000000000047941 */ /* 0x000fea0003800100 */
.L_x_46:
[----:B--23-5:R-:W2:Y:S02]  /*1550*/  @!P3 LDS R2, [UR8+0x8] ;  /* 0x00000808ff02b984 */ /* 0x02cea40008000800 */
[----:B--2---:R-:W-:-:S05]  /*1560*/  @!P3 LOP3.LUT R2, R2, 0x8000, RZ, 0xb8, !PT ;  /* 0x000080000202b812 */ /* 0x004fca00078eb8ff */
[----:B------:R5:W-:Y:S02]  /*1570*/  @!P3 STS [UR8+0x8], R2 ;  /* 0x00000802ff00b988 */ /* 0x000be40008000808 */
.L_x_50:
[----:B------:R-:W-:Y:S05]  /*1580*/  BSYNC.RECONVERGENT B5 ;  /* 0x0000000000057941 */ /* 0x000fea0003800200 */
.L_x_45:
[----:B------:R-:W-:Y:S05]  /*1590*/  WARPSYNC.ALL ;  /* 0x0000000000007948 */ /* 0x000fea0003800000 */
[----:B------:R-:W-:Y:S01]  /*15a0*/  NOP ;  /* 0x0000000000007918 */ /* 0x000fe20000000000 */
[----:B------:R-:W-:-:S04]  /*15b0*/  UIADD3 UR4, UPT, UPT, UR4, 0x100, URZ ;  /* 0x0000010004047890 */ /* 0x000fc8000fffe0ff */
[----:B------:R-:W-:-:S04]  /*15c0*/  UIADD3 UR20, UP0, UPT, UR4, UR20, URZ ;  /* 0x0000001404147290 */ /* 0x000fc8000ff1e0ff */
[----:B------:R-:W-:Y:S01]  /*15d0*/  ULEA.HI.X.SX32 UR21, UR4, UR21, 0x1, UP0 ;  /* 0x0000001504157291 */ /* 0x000fe200080f0eff */
[----:B------:R-:W-:Y:S11]  /*15e0*/  @P0 BRA `(.L_x_51) ;  /* 0x0000000000300947 */ /* 0x000ff60003800000 */
[----:B--23-5:R-:W2:Y:S01]  /*15f0*/  S2R R2, SR_LANEID ;  /* 0x0000000000027919 */ /* 0x02cea20000000000 */
[----:B------:R-:W-:Y:S05]  /*1600*/  WARPSYNC.ALL ;  /* 0x0000000000007948 */ /* 0x000fea0003800000 */
[----:B------:R-:W-:Y:S01]  /*1610*/  NOP ;  /* 0x0000000000007918 */ /* 0x000fe20000000000 */
[----:B--2---:R-:W-:-:S05]  /*1620*/  IMAD.SHL.U32 R4, R2, 0x4, RZ ;  /* 0x0000000402047824 */ /* 0x004fca00078e00ff */
[----:B------:R-:W2:Y:S01]  /*1630*/  LDS R5, [R4+UR8] ;  /* 0x0000000804057984 */ /* 0x000ea20008000800 */
[----:B------:R-:W-:-:S05]  /*1640*/  IADD3 R2, P1, PT, R4, UR20, RZ ;  /* 0x0000001404027c10 */ /* 0x000fca000ff3e0ff */
[----:B------:R-:W-:-:S05]  /*1650*/  IMAD.X R3, RZ, RZ, UR21, P1 ;  /* 0x00000015ff037e24 */ /* 0x000fca00088e06ff */
[----:B--2---:R2:W3:Y:S01]  /*1660*/  ATOMG.E.EXCH.STRONG.GPU PT, RZ, [R2], R5 ;  /* 0x0000000502ff73a8 */ /* 0x0044e200041ee100 */
[----:B------:R-:W-:-:S04]  /*1670*/  DEPBAR {5,4,3,2,1,0} ;  /* 0x0000003f0000791a */ /* 0x000fc80000000000 */
[----:B------:R-:W5:Y:S02]  /*1680*/  CCTL.E.C.LDCU.IV.DEEP [UR20] ;  /* 0x0000000014007540 */ /* 0x000f640009c08000 */
[----:B-----5:R2:W-:Y:S01]  /*1690*/  UTMACCTL.IV [UR20] ;  /* 0x00000000140079b9 */ /* 0x0205e20008000000 */
[----:B------:R-:W-:Y:S01]  /*16a0*/  NOP ;  /* 0x0000000000007918 */ /* 0x000fe20000000000 */
.L_x_51:
[----:B------:R-:W-:Y:S05]  /*16b0*/  @P0 BRA `(.L_x_52) ;  /* 0x00000000000c0947 */ /* 0x000fea0003800000 */
[----:B------:R0:W-:Y:S01]  /*16c0*/  UTMACMDFLUSH ;  /* 0x00000000000079b7 */ /* 0x0001e20000000000 */
[----:B------:R-:W-:Y:S05]  /*16d0*/  @P0 BRA `(.L_x_52) ;  /* 0x0000000000040947 */ /* 0x000fea0003800000 */
[----:B------:R-:W-:-:S04]  /*16e0*/  DEPBAR.LE SB0, 0x0 ;  /* 0x000080000000791a */ /* 0x000fc80000000000 */
.L_x_52:
[----:B------:R-:W-:Y:S05]  /*16f0*/  WARPSYNC.ALL ;  /* 0x0000000000007948 */ /* 0x000fea0003800000 */
[----:B------:R-:W-:Y:S01]  /*1700*/  NOP ;  /* 0x0000000000007918 */ /* 0x000fe20000000000 */
[----:B---3--:R-:W-:Y:S01]  /*1710*/  BAR.SYNC.DEFER_BLOCKING 0x0 ;  /* 0x0000000000007b1d */ /* 0x008fe20000010000 */
[----:B--2--5:R-:W-:Y:S01]  /*1720*/  SHF.R.U32.HI R2, RZ, 0x5, R0 ;  /* 0x00000005ff027819 */ /* 0x024fe20000011600 */
[----:B------:R-:W-:-:S03]  /*1730*/  USHF.L.U32 UR15, UR15, 0x8, URZ ;  /* 0x000000080f0f7899 */ /* 0x000fc600080006ff */
[----:B------:R-:W-:Y:S01]  /*1740*/  R2UR UR22, R2 ;  /* 0x00000000021672ca */ /* 0x000fe200000e0000 */
[----:B------:R-:W-:Y:S01]  /*1750*/  VOTEU.ALL UP0, P3 ;  /* 0x0000000000ff7886 */ /* 0x000fe20001800000 */
[----:B------:R-:W-:Y:S01]  /*1760*/  UMOV UR4, 0x1 ;  /* 0x0000000100047882 */ /* 0x000fe20000000000 */
[----:B------:R-:W-:Y:S01]  /*1770*/  VOTEU.ALL UP1, P3 ;  /* 0x0000000000ff7886 */ /* 0x000fe20001820000 */
[----:B------:R-:W-:Y:S02]  /*1780*/  BSSY.RECONVERGENT B5, `(.L_x_53) ;  /* 0x0000018000057945 */ /* 0x000fe40003800200 */
[----:B------:R-:W-:-:S04]  /*1790*/  @!UP0 UIADD3 UR10, UPT, UPT, -UR4, 0x100000, URZ ;  /* 0x00100000040a8890 */ /* 0x000fc8000fffe1ff */
[----:B------:R-:W-:Y:S02]  /*17a0*/  @!UP0 USHF.L.U32 UR11, UR10, 0xb, URZ ;  /* 0x0000000b0a0b8899 */ /* 0x000fe400080006ff */
[----:B------:R-:W-:Y:S02]  /*17b0*/  @!UP0 USHF.L.U32 UR10, UR10, 0x1, URZ ;  /* 0x000000010a0a8899 */ /* 0x000fe400080006ff */
[----:B------:R-:W-:-:S04]  /*17c0*/  @!UP0 UIADD3 UR4, UPT, UPT, -UR4, 0x100000, URZ ;  /* 0x0010000004048890 */ /* 0x000fc8000fffe1ff */
[----:B------:R-:W-:Y:S02]  /*17d0*/  @!UP0 USHF.L.U32 UR5, UR4, 0xb, URZ ;  /* 0x0000000b04058899 */ /* 0x000fe400080006ff */
[----:B------:R-:W-:Y:S01]  /*17e0*/  @!UP0 USHF.L.U32 UR4, UR4, 0x1, URZ ;  /* 0x0000000104048899 */ /* 0x000fe200080006ff */
[----:B------:R-:W-:Y:S01]  /*17f0*/  VOTEU.ALL UP0, P3 ;  /* 0x0000000000ff7886 */ /* 0x000fe20001800000 */
[----:B------:R-:W2:Y:S04]  /*1800*/  FENCE.VIEW.ASYNC.S ;  /* 0x00000000000073c6 */ /* 0x000ea80000000000 */
[----:B--2---:R2:W3:Y:S06]  /*1810*/  @!UP0 SYNCS.EXCH.64 URZ, [UR8+0xf000], UR10 ;  /* 0x00f0000a08ff85b2 */ /* 0x0044ec0008000100 */
[----:B------:R2:W3:Y:S02]  /*1820*/  @!UP1 SYNCS.EXCH.64 URZ, [UR8+0xf020], UR4 ;  /* 0x00f0200408ff95b2 */ /* 0x0004e40008000100 */
[----:B---3--:R-:W-:Y:S06]  /*1830*/  BAR.SYNC.DEFER_BLOCKING 0x0 ;  /* 0x0000000000007b1d */ /* 0x008fec0000010000 */
[----:B------:R-:W-:Y:S05]  /*1840*/  @P3 BRA `(.L_x_54) ;  /* 0x00000000002c3947 */ /* 0x000fea0003800000 */
[----:B--2---:R-:W-:Y:S02]  /*1850*/  UMOV UR4, 0x1 ;  /* 0x0000000100047882 */ /* 0x004fe40000000000 */
[----:B------:R-:W-:-:S04]  /*1860*/  UIADD3 UR10, UPT, UPT, -UR4, 0x100000, URZ ;  /* 0x00100000040a7890 */ /* 0x000fc8000fffe1ff */
[----:B------:R-:W-:Y:S02]  /*1870*/  USHF.L.U32 UR11, UR10, 0xb, URZ ;  /* 0x0000000b0a0b7899 */ /* 0x000fe400080006ff */
[----:B------:R-:W-:Y:S02]  /*1880*/  USHF.L.U32 UR10, UR10, 0x1, URZ ;  /* 0x000000010a0a7899 */ /* 0x000fe400080006ff */
[----:B------:R-:W-:-:S04]  /*1890*/  UIADD3 UR4, UPT, UPT, -UR4, 0x100000, URZ ;  /* 0x0010000004047890 */ /* 0x000fc8000fffe1ff */
[----:B------:R-:W-:Y:S02]  /*18a0*/  USHF.L.U32 UR5, UR4, 0xb, URZ ;  /* 0x0000000b04057899 */ /* 0x000fe400080006ff */
[----:B------:R-:W-:Y:S01]  /*18b0*/  USHF.L.U32 UR4, UR4, 0x1, URZ ;  /* 0x0000000104047899 */ /* 0x000fe200080006ff */
[----:B------:R-:W2:Y:S03]  /*18c0*/  FENCE.VIEW.ASYNC.S ;  /* 0x00000000000073c6 */ /* 0x000ea60000000000 */
[----:B--2---:R3:W5:Y:S08]  /*18d0*/  SYNCS.EXCH.64 URZ, [UR8+0xf008], UR10 ;  /* 0x00f0080a08ff75b2 */ /* 0x0047700008000100 */
[----:B------:R3:W2:Y:S02]  /*18e0*/  SYNCS.EXCH.64 URZ, [UR8+0xf028], UR4 ;  /* 0x00f0280408ff75b2 */ /* 0x0006a40008000100 */
[----:B---3--:R-:W-:Y:S01]  /*18f0*/  NOP ;  /* 0x0000000000007918 */ /* 0x008fe20000000000 */
.L_x_54:
[----:B--2---:R-:W-:Y:S05]  /*1900*/  BSYNC.RECONVERGENT B5 ;  /* 0x0000000000057941 */ /* 0x004fea0003800200 */
.L_x_53:
[----:B-----5:R-:W-:Y:S01]  /*1910*/  BAR.SYNC.DEFER_BLOCKING 0x0 ;  /* 0x0000000000007b1d */ /* 0x020fe20000010000 */
[----:B------:R-:W-:Y:S01]  /*1920*/  UIADD3 UR12, UPT, UPT, UR8, 0xf020, URZ ;  /* 0x0000f020080c7890 */ /* 0x000fe2000fffe0ff */
[----:B------:R-:W-:Y:S01]  /*1930*/  ISETP.GE.AND P0, PT, R10, 0x1, PT ;  /* 0x000000010a00780c */ /* 0x000fe20003f06270 */
[----:B------:R-:W-:-:S03]  /*1940*/  USHF.L.U32 UR19, UR7, 0x6, URZ ;  /* 0x0000000607137899 */ /* 0x000fc600080006ff */
[----:B------:R-:W-:Y:S04]  /*1950*/  BSSY.RECONVERGENT B5, `(.L_x_55) ;  /* 0x000000d000057945 */ /* 0x000fe80003800200 */
[----:B------:R-:W-:Y:S05]  /*1960*/  @P3 BRA `(.L_x_56) ;  /* 0x00000000002c3947 */ /* 0x000fea0003800000 */
[----:B------:R-:W-:Y:S02]  /*1970*/  UMOV UR4, 0x1 ;  /* 0x0000000100047882 */ /* 0x000fe40000000000 */
[----:B------:R-:W-:-:S04]  /*1980*/  UIADD3 UR10, UPT, UPT, -UR4, 0x100000, URZ ;  /* 0x00100000040a7890 */ /* 0x000fc8000fffe1ff */
[----:B------:R-:W-:Y:S02]  /*1990*/  USHF.L.U32 UR11, UR10, 0xb, URZ ;  /* 0x0000000b0a0b7899 */ /* 0x000fe400080006ff */
[----:B------:R-:W-:Y:S02]  /*19a0*/  USHF.L.U32 UR10, UR10, 0x1, URZ ;  /* 0x000000010a0a7899 */ /* 0x000fe400080006ff */
[----:B------:R-:W-:-:S04]  /*19b0*/  UIADD3 UR4, UPT, UPT, -UR4, 0x100000, URZ ;  /* 0x0010000004047890 */ /* 0x000fc8000fffe1ff */
[----:B------:R-:W-:Y:S02]  /*19c0*/  USHF.L.U32 UR5, UR4, 0xb, URZ ;  /* 0x0000000b04057899 */ /* 0x000fe400080006ff */
[----:B------:R-:W-:Y:S01]  /*19d0*/  USHF.L.U32 UR4, UR4, 0x1, URZ ;  /* 0x0000000104047899 */ /* 0x000fe200080006ff */
[----:B------:R-:W2:Y:S03]  /*19e0*/  FENCE.VIEW.ASYNC.S ;  /* 0x00000000000073c6 */ /* 0x000ea60000000000 */
[----:B--2---:R2:W3:Y:S08]  /*19f0*/  SYNCS.EXCH.64 URZ, [UR8+0xf010], UR10 ;  /* 0x00f0100a08ff75b2 */ /* 0x0044f00008000100 */
[----:B------:R2:W5:Y:S01]  /*1a00*/  SYNCS.EXCH.64 URZ, [UR8+0xf030], UR4 ;  /* 0x00f0300408ff75b2 */ /* 0x0005620008000100 */
[----:B------:R-:W-:Y:S01]  /*1a10*/  NOP ;  /* 0x0000000000007918 */ /* 0x000fe20000000000 */
.L_x_56:
[----:B--2---:R-:W-:Y:S05]  /*1a20*/  BSYNC.RECONVERGENT B5 ;  /* 0x0000000000057941 */ /* 0x004fea0003800200 */
.L_x_55:
[----:B------:R-:W-:Y:S05]  /*1a30*/  @!P0 BRA `(.L_x_57) ;  /* 0x0000000800148947 */ /* 0x000fea0003800000 */
[----:B---3-5:R-:W-:Y:S01]  /*1a40*/  BAR.SYNC.DEFER_BLOCKING 0x0 ;  /* 0x0000000000007b1d */ /* 0x028fe20000010000 */
[----:B------:R-:W-:Y:S01]  /*1a50*/  ELECT P1, URZ, PT ;  /* 0x0000000000ff782f */ /* 0x000fe20003820000 */
[----:B------:R-:W-:Y:S01]  /*1a60*/  @!P3 IMAD.MOV.U32 R2, RZ, RZ, 0x5000 ;  /* 0x00005000ff02b424 */ /* 0x000fe200078e00ff */
[----:B------:R-:W-:Y:S02]  /*1a70*/  UIADD3 UR16, UPT, UPT, UR8, 0xc000, URZ ;  /* 0x0000c00008107890 */ /* 0x000fe4000fffe0ff */
[----:B------:R-:W-:Y:S02]  /*1a80*/  ISETP.LT.U32.AND P1, PT, R68, 0x20, P1 ;  /* 0x000000204400780c */ /* 0x000fe40000f21070 */
[----:B------:R-:W-:Y:S01]  /*1a90*/  ELECT P0, URZ, PT ;  /* 0x0000000000ff782f */ /* 0x000fe20003800000 */
[----:B------:R-:W-:-:S03]  /*1aa0*/  UMOV UR11, UR15 ;  /* 0x0000000f000b7c82 */ /* 0x000fc60008000000 */
[----:B------:R-:W-:-:S07]  /*1ab0*/  ISETP.LT.U32.AND P0, PT, R68, 0x20, P0 ;  /* 0x000000204400780c */ /* 0x000fce0000701070 */
[----:B------:R-:W-:Y:S01]  /*1ac0*/  VOTEU.ANY UP0, P1 ;  /* 0x0000000000ff7886 */ /* 0x000fe20000800100 */
[----:B------:R-:W-:-:S04]  /*1ad0*/  VOTEU.ANY UP2, P1 ;  /* 0x0000000000ff7886 */ /* 0x000fc80000840100 */
[----:B------:R-:W-:Y:S02]  /*1ae0*/  @UP0 UIADD3 UR17, UPT, UPT, UR8, 0xf000, URZ ;  /* 0x0000f00008110890 */ /* 0x000fe4000fffe0ff */
[----:B------:R2:W-:Y:S01]  /*1af0*/  @!P3 SYNCS.ARRIVE.TRANS64 RZ, [UR8+0xf000], R2 ;  /* 0x00f00002ffffb9a7 */ /* 0x0005e20008000008 */
[----:B------:R-:W-:Y:S01]  /*1b00*/  @UP0 UMOV UR18, URZ ;  /* 0x000000ff00120c82 */ /* 0x000fe20008000000 */
[----:B------:R-:W-:Y:S01]  /*1b10*/  BAR.SYNC.DEFER_BLOCKING 0x0 ;  /* 0x0000000000007b1d */ /* 0x000fe20000010000 */
[----:B------:R-:W-:-:S05]  /*1b20*/  UISETP.NE.U32.AND UP0, UPT, UR22, URZ, UPT ;  /* 0x000000ff1600728c */ /* 0x000fca000bf05070 */
[----:B------:R-:W-:Y:S01]  /*1b30*/  VOTEU.ANY UP1, P0 ;  /* 0x0000000000ff7886 */ /* 0x000fe20000020100 */
[----:B------:R-:W-:-:S04]  /*1b40*/  VOTEU.ANY UP3, P0 ;  /* 0x0000000000ff7886 */ /* 0x000fc80000060100 */
[----:B------:R-:W-:Y:S01]  /*1b50*/  @UP1 UIADD3 UR9, UPT, UPT, UR8, 0xf000, URZ ;  /* 0x0000f00008091890 */ /* 0x000fe2000fffe0ff */
[----:B------:R-:W-:Y:S01]  /*1b60*/  @UP1 UMOV UR10, URZ ;  /* 0x000000ff000a1c82 */ /* 0x000fe20008000000 */
[----:B------:R2:W-:Y:S01]  /*1b70*/  @UP2 UTMALDG.2D [UR16], [UR24] ;  /* 0x00000010180025b4 */ /* 0x0005e20008008000 */
[----:B------:R3:W-:Y:S06]  /*1b80*/  MEMBAR.ALL.CTA ;  /* 0x0000000000007992 */ /* 0x0007ec0000008000 */
[----:B---3--:R-:W3:Y:S02]  /*1b90*/  FENCE.VIEW.ASYNC.S ;  /* 0x00000000000073c6 */ /* 0x008ee40000000000 */
[----:B---3--:R-:W-:Y:S06]  /*1ba0*/  BAR.SYNC.DEFER_BLOCKING 0x0 ;  /* 0x0000000000007b1d */ /* 0x008fec0000010000 */
[----:B------:R2:W-:Y:S02]  /*1bb0*/  @UP3 UTMALDG.2D [UR8], [UR26] ;  /* 0x000000081a0035b4 */ /* 0x0005e40008008000 */
[----:B------:R-:W-:Y:S06]  /*1bc0*/  BAR.SYNC.DEFER_BLOCKING 0x0 ;  /* 0x0000000000007b1d */ /* 0x000fec0000010000 */
[----:B------:R-:W3:Y:S02]  /*1bd0*/  SYNCS.PHASECHK.TRANS64.TRYWAIT P0, [UR8+0xf000], RZ ;  /* 0x00f000ffff0075a7 */ /* 0x000ee40008001108 */
[----:B--23--:R-:W-:Y:S05]  /*1be0*/  @!P0 BRA `(.L_x_58) ;  /* 0x0000000c00d88947 */ /* 0x00cfea0003800000 */
.L_x_74:
[----:B------:R-:W-:Y:S05]  /*1bf0*/  BRA.U UP0, `(.L_x_59) ;  /* 0x00000001004c7547 */ /* 0x000fea000b800000 */
[----:B------:R-:W-:Y:S02]  /*1c00*/  USHF.R.U32.HI UR4, URZ, 0x4, UR16 ;  /* 0x00000004ff047899 */ /* 0x000fe40008011610 */
[----:B------:R-:W-:Y:S02]  /*1c10*/  USHF.R.U32.HI UR6, URZ, 0x4, UR8 ;  /* 0x00000004ff067899 */ /* 0x000fe40008011608 */
[----:B------:R-:W-:Y:S02]  /*1c20*/  USGXT.U32 UR4, UR4, 0xe ;  /* 0x0000000e0404789a */ /* 0x000fe40008000000 */
[----:B------:R-:W-:Y:S01]  /*1c30*/  USGXT.U32 UR6, UR6, 0xe ;  /* 0x0000000e0606789a */ /* 0x000fe20008000000 */
[----:B------:R-:W-:Y:S01]  /*1c40*/  UMOV UR10, 0xfffffffe ;  /* 0xfffffffe000a7882 */ /* 0x000fe20000000000 */
[----:B------:R-:W-:Y:S01]  /*1c50*/  UMOV UR11, 0x7fffbfdf ;  /* 0x7fffbfdf000b7882 */ /* 0x000fe20000000000 */
[----:B------:R-:W-:Y:S01]  /*1c60*/  UMOV UR5, URZ ;  /* 0x000000ff00057c82 */ /* 0x000fe20008000000 */
[----:B------:R-:W-:Y:S01]  /*1c70*/  UMOV UR7, URZ ;  /* 0x000000ff00077c82 */ /* 0x000fe20008000000 */
[----:B------:R-:W-:-:S02]  /*1c80*/  UIADD3.64 UR16, UPT, UPT, UR4, -UR10, URZ ;  /* 0x8000000a04107297 */ /* 0x000fc4000fffe0ff */
[----:B------:R-:W-:Y:S01]  /*1c90*/  UIADD3.64 UR10, UPT, UPT, UR6, -UR10, URZ ;  /* 0x8000000a060a7297 */ /* 0x000fe2000fffe0ff */
[----:B------:R-:W-:Y:S01]  /*1ca0*/  UMOV UR28, 0x0 ;  /* 0x00000000001c7882 */ /* 0x000fe20000000000 */
[----:B------:R-:W-:Y:S01]  /*1cb0*/  UMOV UR29, 0x4400490 ;  /* 0x04400490001d7882 */ /* 0x000fe20000000000 */
[----:B------:R-:W-:Y:S01]  /*1cc0*/  UMOV UR5, 0x80004020 ;  /* 0x8000402000057882 */ /* 0x000fe20000000000 */
[----:B------:R-:W-:Y:S01]  /*1cd0*/  UMOV UR7, 0x80004020 ;  /* 0x8000402000077882 */ /* 0x000fe20000000000 */
[----:B------:R-:W-:Y:S01]  /*1ce0*/  UMOV UR30, 0x0 ;  /* 0x00000000001e7882 */ /* 0x000fe20000000000 */
[----:B------:R-:W-:Y:S01]  /*1cf0*/  UMOV UR31, 0x4400490 ;  /* 0x04400490001f7882 */ /* 0x000fe20000000000 */
[----:B------:R2:W-:Y:S02]  /*1d00*/  UTCHMMA gdesc[UR4], gdesc[UR6], tmem[UR23], tmem[UR28], idesc[UR29], !UPT ;  /* 0x00ff1c06040075ea */ /* 0x0005e4000f800017 */
[----:B------:R2:W-:Y:S01]  /*1d10*/  UTCHMMA gdesc[UR16], gdesc[UR10], tmem[UR23], tmem[UR30], idesc[UR31], UPT ;  /* 0x00ff1e0a100075ea */ /* 0x0005e2000b800017 */
[----:B------:R-:W-:-:S02]  /*1d20*/  NOP ;  /* 0x0000000000007918 */ /* 0x000fc40000000000 */
.L_x_59:
[----:B------:R-:W-:Y:S01]  /*1d30*/  ELECT P0, URZ, PT ;  /* 0x0000000000ff782f */ /* 0x000fe20003800000 */
[----:B--2---:R-:W-:Y:S01]  /*1d40*/  UMOV UR4, UR12 ;  /* 0x0000000c00047c82 */ /* 0x004fe20008000000 */
[----:B------:R-:W-:Y:S02]  /*1d50*/  UMOV UR5, URZ ;  /* 0x000000ff00057c82 */ /* 0x000fe40008000000 */
[----:B------:R-:W-:-:S13]  /*1d60*/  ISETP.LT.U32.AND P0, PT, R68, 0x20, P0 ;  /* 0x000000204400780c */ /* 0x000fda0000701070 */
[----:B------:R-:W-:Y:S01]  /*1d70*/  VOTEU.ANY UP0, P0 ;  /* 0x0000000000ff7886 */ /* 0x000fe20000000100 */
[----:B------:R-:W-:Y:S01]  /*1d80*/  VOTEU.ANY UP1, P0 ;  /* 0x0000000000ff7886 */ /* 0x000fe20000020100 */
[----:B------:R-:W-:-:S03]  /*1d90*/  ISETP.GE.U32.AND P0, PT, R10, 0x21, PT ;  /* 0x000000210a00780c */ /* 0x000fc60003f06070 */
[----:B------:R-:W-:Y:S02]  /*1da0*/  @UP0 UMOV UR4, UR4 ;  /* 0x0000000400040c82 */ /* 0x000fe40008000000 */
[----:B------:R2:W-:Y:S01]  /*1db0*/  @UP1 UTCBAR [UR4], URZ ;  /* 0x000000ff040013e9 */ /* 0x0005e200080000ff */
[----:B------:R-:W-:Y:S06]  /*1dc0*/  BAR.SYNC.DEFER_BLOCKING 0x0 ;  /* 0x0000000000007b1d */ /* 0x000fec0000010000 */
[----:B------:R-:W3:Y:S02]  /*1dd0*/  SYNCS.PHASECHK.TRANS64.TRYWAIT P1, [UR8+0xf020], RZ ;  /* 0x00f020ffff0075a7 */ /* 0x000ee40008021108 */
[----:B--23--:R-:W-:Y:S05]  /*1de0*/  @!P1 BRA `(.L_x_60) ;  /* 0x0000000c00649947 */ /* 0x00cfea0003800000 */
.L_x_75:
[----:B------:R-:W-:Y:S01]  /*1df0*/  UMOV UR4, URZ ;  /* 0x000000ff00047c82 */ /* 0x000fe20008000000 */
[----:B------:R-:W-:Y:S05]  /*1e00*/  @!P0 BRA `(.L_x_57) ;  /* 0x0000000400208947 */ /* 0x000fea0003800000 */
[----:B------:R-:W2:Y:S01]  /*1e10*/  LDCU UR29, c[0x0][0x3a0] ;  /* 0x00007400ff1d77ac */ /* 0x000ea20008000800 */
[----:B------:R-:W-:Y:S01]  /*1e20*/  UMOV UR9, 0x1 ;  /* 0x0000000100097882 */ /* 0x000fe20000000000 */
[----:B------:R-:W-:-:S05]  /*1e30*/  UMOV UR18, 0x20 ;  /* 0x0000002000127882 */ /* 0x000fca0000000000 */
.L_x_64:
[----:B------:R-:W-:Y:S01]  /*1e40*/  BAR.SYNC.DEFER_BLOCKING 0x0 ;  /* 0x0000000000007b1d */ /* 0x000fe20000010000 */
[----:B------:R-:W-:Y:S01]  /*1e50*/  ULEA UR28, UR9, UR8, 0x3 ;  /* 0x00000008091c7291 */ /* 0x000fe2000f8e18ff */
[----:B------:R-:W-:Y:S01]  /*1e60*/  @!P3 IMAD.MOV.U32 R2, RZ, RZ, 0x5000 ;  /* 0x00005000ff02b424 */ /* 0x000fe200078e00ff */
[----:B------:R-:W-:Y:S01]  /*1e70*/  ELECT P1, URZ, PT ;  /* 0x0000000000ff782f */ /* 0x000fe20003820000 */
[----:B------:R-:W-:-:S03]  /*1e80*/  ULEA UR16, UR9, UR8, 0xc ;  /* 0x0000000809107291 */ /* 0x000fc6000f8e60ff */
[----:B------:R-:W-:Y:S02]  /*1e90*/  ISETP.LT.U32.AND P1, PT, R68, 0x20, P1 ;  /* 0x000000204400780c */ /* 0x000fe40000f21070 */
[----:B------:R-:W-:Y:S01]  /*1ea0*/  ELECT P0, URZ, PT ;  /* 0x0000000000ff782f */ /* 0x000fe20003800000 */
[----:B------:R-:W-:-:S03]  /*1eb0*/  UIADD3 UR16, UPT, UPT, UR16, 0xc000, URZ ;  /* 0x0000c00010107890 */ /* 0x000fc6000fffe0ff */
[----:B------:R-:W-:Y:S01]  /*1ec0*/  ISETP.LT.U32.AND P0, PT, R68, 0x20, P0 ;  /* 0x000000204400780c */ /* 0x000fe20000701070 */
[----:B------:R-:W-:Y:S01]  /*1ed0*/  ULEA UR12, UR9, UR8, 0xe ;  /* 0x00000008090c7291 */ /* 0x000fe2000f8e70ff */
[----:B------:R-:W-:Y:S01]  /*1ee0*/  UMOV UR14, UR18 ;  /* 0x00000012000e7c82 */ /* 0x000fe20008000000 */
[----:B------:R-:W-:-:S04]  /*1ef0*/  USHF.L.U32 UR5, UR4, 0x1f, URZ ;  /* 0x0000001f04057899 */ /* 0x000fc800080006ff */
[----:B------:R-:W-:Y:S01]  /*1f00*/  VOTEU.ANY UP0, P1 ;  /* 0x0000000000ff7886 */ /* 0x000fe20000800100 */
[----:B------:R3:W-:Y:S04]  /*1f10*/  @!P3 SYNCS.ARRIVE.TRANS64 RZ, [UR28+0xf000], R2 ;  /* 0x00f00002ffffb9a7 */ /* 0x0007e8000800001c */
[----:B------:R-:W-:Y:S01]  /*1f20*/  @UP0 UIADD3 UR17, UPT, UPT, UR28, 0xf000, URZ ;  /* 0x0000f0001c110890 */ /* 0x000fe2000fffe0ff */
[----:B------:R-:W-:Y:S01]  /*1f30*/  VOTEU.ANY UP0, P1 ;  /* 0x0000000000ff7886 */ /* 0x000fe20000800100 */
[----:B------:R-:W-:Y:S01]  /*1f40*/  BAR.SYNC.DEFER_BLOCKING 0x0 ;  /* 0x0000000000007b1d */ /* 0x000fe20000010000 */
[----:B---3--:R-:W-:-:S05]  /*1f50*/  IMAD.U32 R2, RZ, RZ, UR5 ;  /* 0x00000005ff027e24 */ /* 0x008fca000f8e00ff */
[----:B------:R-:W-:-:S05]  /*1f60*/  VOTEU.ANY UP1, P0 ;  /* 0x0000000000ff7886 */ /* 0x000fca0000020100 */
[----:B------:R-:W-:Y:S01]  /*1f70*/  @UP1 UIADD3 UR13, UPT, UPT, UR28, 0xf000, URZ ;  /* 0x0000f0001c0d1890 */ /* 0x000fe2000fffe0ff */
[----:B------:R-:W-:Y:S01]  /*1f80*/  VOTEU.ANY UP1, P0 ;  /* 0x0000000000ff7886 */ /* 0x000fe20000020100 */
[----:B------:R3:W-:Y:S01]  /*1f90*/  @UP0 UTMALDG.2D [UR16], [UR24] ;  /* 0x00000010180005b4 */ /* 0x0007e20008008000 */
[----:B------:R-:W-:Y:S01]  /*1fa0*/  UISETP.NE.U32.AND UP0, UPT, UR22, URZ, UPT ;  /* 0x000000ff1600728c */ /* 0x000fe2000bf05070 */
[----:B------:R5:W-:Y:S06]  /*1fb0*/  MEMBAR.ALL.CTA ;  /* 0x0000000000007992 */ /* 0x000bec0000008000 */
[----:B-----5:R-:W5:Y:S02]  /*1fc0*/  FENCE.VIEW.ASYNC.S ;  /* 0x00000000000073c6 */ /* 0x020f640000000000 */
[----:B-----5:R-:W-:Y:S06]  /*1fd0*/  BAR.SYNC.DEFER_BLOCKING 0x0 ;  /* 0x0000000000007b1d */ /* 0x020fec0000010000 */
[----:B------:R3:W-:Y:S02]  /*1fe0*/  @UP1 UTMALDG.2D [UR12], [UR26] ;  /* 0x0000000c1a0015b4 */ /* 0x0007e40008008000 */
[----:B------:R-:W-:Y:S06]  /*1ff0*/  BAR.SYNC.DEFER_BLOCKING 0x0 ;  /* 0x0000000000007b1d */ /* 0x000fec0000010000 */
[----:B------:R-:W5:Y:S02]  /*2000*/  SYNCS.PHASECHK.TRANS64.TRYWAIT P0, [UR28+0xf000], R2 ;  /* 0x00f00002ff0075a7 */ /* 0x000f64000800111c */
[----:B---3-5:R-:W-:Y:S05]  /*2010*/  @!P0 BRA `(.L_x_61) ;  /* 0x0000000800e48947 */ /* 0x028fea0003800000 */
.L_x_76:
[----:B------:R-:W-:Y:S05]  /*2020*/  BRA.U UP0, `(.L_x_62) ;  /* 0x00000001004c7547 */ /* 0x000fea000b800000 */
[----:B------:R-:W-:Y:S02]  /*2030*/  USHF.R.U32.HI UR10, URZ, 0x4, UR16 ;  /* 0x00000004ff0a7899 */ /* 0x000fe40008011610 */
[----:B------:R-:W-:Y:S02]  /*2040*/  USHF.R.U32.HI UR12, URZ, 0x4, UR12 ;  /* 0x00000004ff0c7899 */ /* 0x000fe4000801160c */
[----:B------:R-:W-:Y:S02]  /*2050*/  USGXT.U32 UR10, UR10, 0xe ;  /* 0x0000000e0a0a789a */ /* 0x000fe40008000000 */
[----:B------:R-:W-:Y:S02]  /*2060*/  USGXT.U32 UR12, UR12, 0xe ;  /* 0x0000000e0c0c789a */ /* 0x000fe40008000000 */
[----:B------:R-:W-:Y:S02]  /*2070*/  UIADD3 UR16, UP0, UPT, UR10, 0x2, URZ ;  /* 0x000000020a107890 */ /* 0x000fe4000ff1e0ff */
[----:B------:R-:W-:Y:S01]  /*2080*/  UIADD3 UR30, UP1, UPT, UR12, 0x2, URZ ;  /* 0x000000020c1e7890 */ /* 0x000fe2000ff3e0ff */
[----:B------:R-:W-:Y:S01]  /*2090*/  UMOV UR5, URZ ;  /* 0x000000ff00057c82 */ /* 0x000fe20008000000 */
[----:B------:R-:W-:Y:S01]  /*20a0*/  UMOV UR6, URZ ;  /* 0x000000ff00067c82 */ /* 0x000fe20008000000 */
[----:B------:R-:W-:-:S02]  /*20b0*/  UIADD3.X UR17, UPT, UPT, UR5, -0x7fffbfe0, URZ, UP0, !UPT ;  /* 0x8000402005117890 */ /* 0x000fc400087fe4ff */
[----:B------:R-:W-:Y:S01]  /*20c0*/  UIADD3.X UR31, UPT, UPT, UR6, -0x7fffbfe0, URZ, UP1, !UPT ;  /* 0x80004020061f7890 */ /* 0x000fe20008ffe4ff */
[----:B------:R-:W-:Y:S01]  /*20d0*/  UMOV UR32, 0x0 ;  /* 0x0000000000207882 */ /* 0x000fe20000000000 */
[----:B------:R-:W-:Y:S01]  /*20e0*/  UMOV UR33, 0x4400490 ;  /* 0x0440049000217882 */ /* 0x000fe20000000000 */
[----:B------:R-:W-:Y:S01]  /*20f0*/  UMOV UR11, 0x80004020 ;  /* 0x80004020000b7882 */ /* 0x000fe20000000000 */
[----:B------:R-:W-:Y:S01]  /*2100*/  UMOV UR13, 0x80004020 ;  /* 0x80004020000d7882 */ /* 0x000fe20000000000 */
[----:B------:R-:W-:Y:S01]  /*2110*/  UMOV UR6, 0x0 ;  /* 0x0000000000067882 */ /* 0x000fe20000000000 */
[----:B------:R-:W-:Y:S01]  /*2120*/  UMOV UR7, 0x4400490 ;  /* 0x0440049000077882 */ /* 0x000fe20000000000 */
[----:B------:R3:W-:Y:S02]  /*2130*/  UTCHMMA gdesc[UR10], gdesc[UR12], tmem[UR23], tmem[UR32], idesc[UR33], UPT ;  /* 0x00ff200c0a0075ea */ /* 0x0007e4000b800017 */
[----:B------:R3:W-:Y:S01]  /*2140*/  UTCHMMA gdesc[UR16], gdesc[UR30], tmem[UR23], tmem[UR6], idesc[UR7], UPT ;  /* 0x00ff061e100075ea */ /* 0x0007e2000b800017 */
[----:B------:R-:W-:-:S02]  /*2150*/  NOP ;  /* 0x0000000000007918 */ /* 0x000fc40000000000 */
.L_x_62:
[----:B------:R-:W-:Y:S01]  /*2160*/  ELECT P0, URZ, PT ;  /* 0x0000000000ff782f */ /* 0x000fe20003800000 */
[----:B---3--:R-:W-:-:S03]  /*2170*/  UIADD3 UR6, UPT, UPT, UR28, 0xf020, URZ ;  /* 0x0000f0201c067890 */ /* 0x008fc6000fffe0ff */
[----:B------:R-:W-:Y:S01]  /*2180*/  ISETP.LT.U32.AND P0, PT, R68, 0x20, P0 ;  /* 0x000000204400780c */ /* 0x000fe20000701070 */
[----:B------:R-:W-:-:S12]  /*2190*/  UMOV UR7, URZ ;  /* 0x000000ff00077c82 */ /* 0x000fd80008000000 */
[----:B------:R-:W-:Y:S01]  /*21a0*/  VOTEU.ANY UP0, P0 ;  /* 0x0000000000ff7886 */ /* 0x000fe20000000100 */
[----:B------:R-:W-:-:S04]  /*21b0*/  VOTEU.ANY UP1, P0 ;  /* 0x0000000000ff7886 */ /* 0x000fc80000020100 */
[----:B------:R-:W-:Y:S02]  /*21c0*/  @UP0 UMOV UR6, UR6 ;  /* 0x0000000600060c82 */ /* 0x000fe40008000000 */
[----:B------:R3:W-:Y:S01]  /*21d0*/  @UP1 UTCBAR [UR6], URZ ;  /* 0x000000ff060013e9 */ /* 0x0007e200080000ff */
[----:B------:R-:W-:Y:S06]  /*21e0*/  BAR.SYNC.DEFER_BLOCKING 0x0 ;  /* 0x0000000000007b1d */ /* 0x000fec0000010000 */
[----:B------:R-:W5:Y:S02]  /*21f0*/  SYNCS.PHASECHK.TRANS64.TRYWAIT P0, [UR28+0xf020], R2 ;  /* 0x00f02002ff0075a7 */ /* 0x000f64000800111c */
[----:B---3-5:R-:W-:Y:S05]  /*2200*/  @!P0 BRA `(.L_x_63) ;  /* 0x0000000800748947 */ /* 0x028fea0003800000 */
.L_x_77:
[----:B------:R-:W-:Y:S02]  /*2210*/  UIADD3 UR9, UPT, UPT, UR9, 0x1, URZ ;  /* 0x0000000109097890 */ /* 0x000fe4000fffe0ff */
[----:B------:R-:W-:Y:S02]  /*2220*/  UIADD3 UR18, UPT, UPT, UR18, 0x20, URZ ;  /* 0x0000002012127890 */ /* 0x000fe4000fffe0ff */
[----:B------:R-:W-:-:S04]  /*2230*/  UISETP.NE.U32.AND UP0, UPT, UR9, 0x3, UPT ;  /* 0x000000030900788c */ /* 0x000fc8000bf05070 */
[----:B------:R-:W-:Y:S02]  /*2240*/  USEL UR5, URZ, 0x1, UP0 ;  /* 0x00000001ff057887 */ /* 0x000fe40008000000 */
[----:B------:R-:W-:Y:S02]  /*2250*/  USEL UR9, UR9, URZ, UP0 ;  /* 0x000000ff09097287 */ /* 0x000fe40008000000 */
[----:B--2---:R-:W-:Y:S02]  /*2260*/  UISETP.GE.AND UP0, UPT, UR18, UR29, UPT ;  /* 0x0000001d1200728c */ /* 0x004fe4000bf06270 */
[----:B------:R-:W-:-:S07]  /*2270*/  ULOP3.LUT UR4, UR4, UR5, URZ, 0x3c, !UPT ;  /* 0x0000000504047292 */ /* 0x000fce000f8e3cff */
[----:B------:R-:W-:Y:S05]  /*2280*/  BRA.U !UP0, `(.L_x_64) ;  /* 0xfffffff908ec7547 */ /* 0x000fea000b83ffff */
.L_x_57:
[----:B---3-5:R-:W-:Y:S06]  /*2290*/  BAR.SYNC.DEFER_BLOCKING 0x0 ;  /* 0x0000000000007b1d */ /* 0x028fec0000010000 */
[----:B------:R-:W-:Y:S04]  /*22a0*/  BSSY.RECONVERGENT B5, `(.L_x_65) ;  /* 0x0000004000057945 */ /* 0x000fe80003800200 */
[----:B------:R-:W-:Y:S05]  /*22b0*/  @P3 BRA `(.L_x_66) ;  /* 0x0000000000083947 */ /* 0x000fea0003800000 */
[----:B------:R-:W2:Y:S02]  /*22c0*/  SYNCS.CCTL.IV [UR8+0xf000] ;  /* 0x00f00000ff0079b1 */ /* 0x000ea40008000008 */
[----:B--2---:R-:W2:Y:S02]  /*22d0*/  SYNCS.CCTL.IV [UR8+0xf020] ;  /* 0x00f02000ff0079b1 */ /* 0x004ea40008000008 */
.L_x_66:
[----:B------:R-:W-:Y:S05]  /*22e0*/  BSYNC.RECONVERGENT B5 ;  /* 0x0000000000057941 */ /* 0x000fea0003800200 */
.L_x_65:
[----:B--2---:R-:W-:Y:S06]  /*22f0*/  BAR.SYNC.DEFER_BLOCKING 0x0 ;  /* 0x0000000000007b1d */ /* 0x004fec0000010000 */
[----:B------:R-:W-:Y:S04]  /*2300*/  BSSY.RECONVERGENT B5, `(.L_x_67) ;  /* 0x0000004000057945 */ /* 0x000fe80003800200 */
[----:B------:R-:W-:Y:S05]  /*2310*/  @P3 BRA `(.L_x_68) ;  /* 0x0000000000083947 */ /* 0x000fea0003800000 */
[----:B------:R-:W2:Y:S02]  /*2320*/  SYNCS.CCTL.IV [UR8+0xf008] ;  /* 0x00f00800ff0079b1 */ /* 0x000ea40008000008 */
[----:B--2---:R-:W2:Y:S02]  /*2330*/  SYNCS.CCTL.IV [UR8+0xf028] ;  /* 0x00f02800ff0079b1 */ /* 0x004ea40008000008 */
.L_x_68:
[----:B------:R-:W-:Y:S05]  /*2340*/  BSYNC.RECONVERGENT B5 ;  /* 0x0000000000057941 */ /* 0x000fea0003800200 */
.L_x_67:
[----:B--2---:R-:W-:Y:S06]  /*2350*/  BAR.SYNC.DEFER_BLOCKING 0x0 ;  /* 0x0000000000007b1d */ /* 0x004fec0000010000 */
[----:B------:R-:W-:Y:S04]  /*2360*/  BSSY.RECONVERGENT B5, `(.L_x_69) ;  /* 0x0000004000057945 */ /* 0x000fe80003800200 */
[----:B------:R-:W-:Y:S05]  /*2370*/  @P3 BRA `(.L_x_70) ;  /* 0x0000000000083947 */ /* 0x000fea0003800000 */
[----:B------:R-:W2:Y:S02]  /*2380*/  SYNCS.CCTL.IV [UR8+0xf010] ;  /* 0x00f01000ff0079b1 */ /* 0x000ea40008000008 */
[----:B--2---:R-:W2:Y:S02]  /*2390*/  SYNCS.CCTL.IV [UR8+0xf030] ;  /* 0x00f03000ff0079b1 */ /* 0x004ea40008000008 */
.L_x_70:
[----:B------:R-:W-:Y:S05]  /*23a0*/  BSYNC.RECONVERGENT B5 ;  /* 0x0000000000057941 */ /* 0x000fea0003800200 */
.L_x_69:
[----:B------:R-:W-:Y:S01]  /*23b0*/  ULOP3.LUT UR4, UR22, 0x3, URZ, 0xc0, !UPT ;  /* 0x0000000316047892 */ /* 0x000fe2000f8ec0ff */
[C---:B------:R-:W-:Y:S01]  /*23c0*/  IMAD.SHL.U32 R4, R0.reuse, 0x80, RZ ;  /* 0x0000008000047824 */ /* 0x040fe200078e00ff */
[----:B------:R-:W-:Y:S01]  /*23d0*/  USHF.L.U32 UR22, UR22, 0x5, URZ ;  /* 0x0000000516167899 */ /* 0x000fe200080006ff */
[C---:B------:R-:W-:Y:S01]  /*23e0*/  IMAD.SHL.U32 R2, R0.reuse, 0x40, RZ ;  /* 0x0000004000027824 */ /* 0x040fe200078e00ff */
[----:B------:R-:W-:Y:S01]  /*23f0*/  ULEA UR5, UR4, UR23, 0x15 ;  /* 0x0000001704057291 */ /* 0x000fe2000f8ea8ff */
[C---:B------:R-:W-:Y:S01]  /*2400*/  IMAD.SHL.U32 R3, R0.reuse, 0x10, RZ ;  /* 0x0000001000037824 */ /* 0x040fe200078e00ff */
[----:B------:R-:W-:Y:S01]  /*2410*/  ULOP3.LUT UR22, UR22, 0x80, URZ, 0xc0, !UPT ;  /* 0x0000008016167892 */ /* 0x000fe2000f8ec0ff */
[----:B------:R-:W-:Y:S01]  /*2420*/  IMAD.SHL.U32 R0, R0, 0x200, RZ ;  /* 0x0000020000007824 */ /* 0x000fe200078e00ff */
[----:B------:R-:W-:Y:S02]  /*2430*/  LOP3.LUT R5, R4, 0x4780, RZ, 0xc0, !PT ;  /* 0x0000478004057812 */ /* 0x000fe400078ec0ff */
[----:B------:R-:W-:-:S02]  /*2440*/  ELECT P0, URZ, PT ;  /* 0x0000000000ff782f */ /* 0x000fc40003800000 */
[----:B------:R-:W-:Y:S01]  /*2450*/  LOP3.LUT R2, R2, 0x1800, RZ, 0xc0, !PT ;  /* 0x0000180002027812 */ /* 0x000fe200078ec0ff */
[----:B------:R-:W-:Y:S01]  /*2460*/  UIADD3 UR5, UPT, UPT, UR5, UR22, URZ ;  /* 0x0000001605057290 */ /* 0x000fe2000fffe0ff */
[----:B------:R-:W-:Y:S01]  /*2470*/  LOP3.LUT R5, R5, 0x2000, R0, 0xf8, !PT ;  /* 0x0000200005057812 */ /* 0x000fe200078ef800 */
[----:B------:R-:W-:Y:S01]  /*2480*/  UMOV UR6, UR19 ;  /* 0x0000001300067c82 */ /* 0x000fe20008000000 */
[----:B------:R-:W-:Y:S02]  /*2490*/  LOP3.LUT R2, R2, 0x70, R3, 0xf8, !PT ;  /* 0x0000007002027812 */ /* 0x000fe400078ef803 */
[----:B------:R-:W-:Y:S02]  /*24a0*/  ISETP.LT.U32.AND P0, PT, R68, 0x80, P0 ;  /* 0x000000804400780c */ /* 0x000fe40000701070 */
[----:B------:R-:W-:Y:S02]  /*24b0*/  LOP3.LUT R2, R5, R2, RZ, 0xfc, !PT ;  /* 0x0000000205027212 */ /* 0x000fe400078efcff */
[----:B----4-:R-:W-:Y:S01]  /*24c0*/  LDTM.16dp32bit_t0_t15.x64 R4, tmem[UR5] ;  /* 0x00000005000479ee */ /* 0x010fe20008b00000 */
[----:B------:R-:W3:Y:S01]  /*24d0*/  LDTM.16dp32bit_t16_t31.x64 R4, tmem[UR5+0x40] ;  /* 0x00004005000479ee */ /* 0x000ee20008b20000 */
[----:B------:R-:W-:Y:S01]  /*24e0*/  NOP ;  /* 0x0000000000007918 */ /* 0x000fe20000000000 */
[C---:B------:R-:W-:Y:S01]  /*24f0*/  LOP3.LUT R0, R2.reuse, 0x10, RZ, 0x3c, !PT ;  /* 0x0000001002007812 */ /* 0x040fe200078e3cff */
[----:B------:R-:W-:Y:S01]  /*2500*/  ULEA UR5, UR4, UR15, 0x6 ;  /* 0x0000000f04057291 */ /* 0x000fe2000f8e30ff */
[----:B------:R-:W-:Y:S01]  /*2510*/  LOP3.LUT R3, R2, 0x20, RZ, 0x3c, !PT ;  /* 0x0000002002037812 */ /* 0x000fe200078e3cff */
[----:B------:R-:W-:-:S03]  /*2520*/  ULEA UR4, UR4, UR8, 0xd ;  /* 0x0000000804047291 */ /* 0x000fc6000f8e68ff */
[----:B---3--:R-:W-:Y:S01]  /*2530*/  VOTEU.ANY UP1, P0 ;  /* 0x0000000000ff7886 */ /* 0x008fe20000020100 */
[----:B------:R-:W-:Y:S01]  /*2540*/  VOTEU.ANY UP0, P0 ;  /* 0x0000000000ff7886 */ /* 0x000fe20000000100 */
[----:B------:R-:W-:Y:S02]  /*2550*/  F2FP.BF16.F32.PACK_AB R4, R5, R4 ;  /* 0x000000040504723e */ /* 0x000fe400000010ff */
[----:B------:R-:W-:Y:S02]  /*2560*/  F2FP.BF16.F32.PACK_AB R5, R7, R6 ;  /* 0x000000060705723e */ /* 0x000fe400000010ff */
[----:B------:R-:W-:Y:S02]  /*2570*/  F2FP.BF16.F32.PACK_AB R12, R13, R12 ;  /* 0x0000000c0d0c723e */ /* 0x000fe400000010ff */
[----:B------:R-:W-:Y:S02]  /*2580*/  F2FP.BF16.F32.PACK_AB R6, R9, R8 ;  /* 0x000000080906723e */ /* 0x000fe400000010ff */
[----:B------:R-:W-:-:S02]  /*2590*/  F2FP.BF16.F32.PACK_AB R7, R11, R10 ;  /* 0x0000000a0b07723e */ /* 0x000fc400000010ff */
[----:B------:R-:W-:Y:S02]  /*25a0*/  F2FP.BF16.F32.PACK_AB R13, R15, R14 ;  /* 0x0000000e0f0d723e */ /* 0x000fe400000010ff */
[----:B------:R-:W-:Y:S01]  /*25b0*/  F2FP.BF16.F32.PACK_AB R20, R21, R20 ;  /* 0x000000141514723e */ /* 0x000fe200000010ff */
[----:B--2---:R2:W-:Y:S01]  /*25c0*/  STS.128 [R2+UR8], R4 ;  /* 0x0000000402007988 */ /* 0x0045e20008000c08 */
[----:B------:R-:W-:Y:S02]  /*25d0*/  F2FP.BF16.F32.PACK_AB R14, R17, R16 ;  /* 0x00000010110e723e */ /* 0x000fe400000010ff */
[----:B------:R-:W-:Y:S02]  /*25e0*/  F2FP.BF16.F32.PACK_AB R15, R19, R18 ;  /* 0x00000012130f723e */ /* 0x000fe400000010ff */
[----:B------:R-:W-:Y:S02]  /*25f0*/  F2FP.BF16.F32.PACK_AB R21, R23, R22 ;  /* 0x000000161715723e */ /* 0x000fe400000010ff */
[----:B------:R-:W-:Y:S01]  /*2600*/  F2FP.BF16.F32.PACK_AB R28, R29, R28 ;  /* 0x0000001c1d1c723e */ /* 0x000fe200000010ff */
[----:B------:R2:W-:Y:S01]  /*2610*/  STS.128 [R0+UR8], R12 ;  /* 0x0000000c00007988 */ /* 0x0005e20008000c08 */
[----:B------:R-:W-:-:S02]  /*2620*/  F2FP.BF16.F32.PACK_AB R22, R25, R24 ;  /* 0x000000181916723e */ /* 0x000fc400000010ff */
[----:B------:R-:W-:Y:S02]  /*2630*/  F2FP.BF16.F32.PACK_AB R23, R27, R26 ;  /* 0x0000001a1b17723e */ /* 0x000fe400000010ff */
[----:B------:R-:W-:Y:S02]  /*2640*/  F2FP.BF16.F32.PACK_AB R29, R31, R30 ;  /* 0x0000001e1f1d723e */ /* 0x000fe400000010ff */
[----:B------:R-:W-:Y:S01]  /*2650*/  F2FP.BF16.F32.PACK_AB R36, R37, R36 ;  /* 0x000000242524723e */ /* 0x000fe200000010ff */
[----:B------:R2:W-:Y:S01]  /*2660*/  STS.128 [R3+UR8], R20 ;  /* 0x0000001403007988 */ /* 0x0005e20008000c08 */
[----:B------:R-:W-:Y:S02]  /*2670*/  F2FP.BF16.F32.PACK_AB R30, R33, R32 ;  /* 0x00000020211e723e */ /* 0x000fe400000010ff */
[----:B------:R-:W-:Y:S02]  /*2680*/  F2FP.BF16.F32.PACK_AB R31, R35, R34 ;  /* 0x00000022231f723e */ /* 0x000fe400000010ff */
[----:B------:R-:W-:-:S02]  /*2690*/  F2FP.BF16.F32.PACK_AB R37, R39, R38 ;  /* 0x000000262725723e */ /* 0x000fc400000010ff */
[----:B------:R-:W-:Y:S02]  /*26a0*/  F2FP.BF16.F32.PACK_AB R44, R45, R44 ;  /* 0x0000002c2d2c723e */ /* 0x000fe400000010ff */
[----:B------:R-:W-:Y:S02]  /*26b0*/  LOP3.LUT R8, R2, 0x30, RZ, 0x3c, !PT ;  /* 0x0000003002087812 */ /* 0x000fe400078e3cff */
[----:B------:R-:W-:Y:S02]  /*26c0*/  F2FP.BF16.F32.PACK_AB R38, R41, R40 ;  /* 0x000000282926723e */ /* 0x000fe400000010ff */
[----:B------:R-:W-:Y:S01]  /*26d0*/  F2FP.BF16.F32.PACK_AB R39, R43, R42 ;  /* 0x0000002a2b27723e */ /* 0x000fe200000010ff */
[----:B------:R2:W-:Y:S01]  /*26e0*/  STS.128 [R8+UR8], R28 ;  /* 0x0000001c08007988 */ /* 0x0005e20008000c08 */
[----:B------:R-:W-:Y:S02]  /*26f0*/  F2FP.BF16.F32.PACK_AB R45, R47, R46 ;  /* 0x0000002e2f2d723e */ /* 0x000fe400000010ff */
[----:B------:R-:W-:-:S02]  /*2700*/  F2FP.BF16.F32.PACK_AB R52, R53, R52 ;  /* 0x000000343534723e */ /* 0x000fc400000010ff */
[C---:B------:R-:W-:Y:S02]  /*2710*/  LOP3.LUT R9, R2.reuse, 0x40, RZ, 0x3c, !PT ;  /* 0x0000004002097812 */ /* 0x040fe400078e3cff */
[----:B------:R-:W-:Y:S02]  /*2720*/  F2FP.BF16.F32.PACK_AB R46, R49, R48 ;  /* 0x00000030312e723e */ /* 0x000fe400000010ff */
[----:B------:R-:W-:Y:S01]  /*2730*/  F2FP.BF16.F32.PACK_AB R47, R51, R50 ;  /* 0x00000032332f723e */ /* 0x000fe200000010ff */
[----:B------:R2:W-:Y:S01]  /*2740*/  STS.128 [R9+UR8], R36 ;  /* 0x0000002409007988 */ /* 0x0005e20008000c08 */
[----:B------:R-:W-:Y:S02]  /*2750*/  F2FP.BF16.F32.PACK_AB R53, R55, R54 ;  /* 0x000000363735723e */ /* 0x000fe400000010ff */
[----:B------:R-:W-:Y:S02]  /*2760*/  F2FP.BF16.F32.PACK_AB R60, R61, R60 ;  /* 0x0000003c3d3c723e */ /* 0x000fe400000010ff */
[----:B------:R-:W-:-:S02]  /*2770*/  LOP3.LUT R10, R2, 0x50, RZ, 0x3c, !PT ;  /* 0x00000050020a7812 */ /* 0x000fc400078e3cff */
[----:B------:R-:W-:Y:S02]  /*2780*/  F2FP.BF16.F32.PACK_AB R54, R57, R56 ;  /* 0x000000383936723e */ /* 0x000fe400000010ff */
[----:B------:R-:W-:Y:S01]  /*2790*/  F2FP.BF16.F32.PACK_AB R55, R59, R58 ;  /* 0x0000003a3b37723e */ /* 0x000fe200000010ff */
[----:B------:R2:W-:Y:S01]  /*27a0*/  STS.128 [R10+UR8], R44 ;  /* 0x0000002c0a007988 */ /* 0x0005e20008000c08 */
[----:B------:R-:W-:Y:S02]  /*27b0*/  F2FP.BF16.F32.PACK_AB R61, R63, R62 ;  /* 0x0000003e3f3d723e */ /* 0x000fe400000010ff */
[C---:B------:R-:W-:Y:S02]  /*27c0*/  LOP3.LUT R11, R2.reuse, 0x60, RZ, 0x3c, !PT ;  /* 0x00000060020b7812 */ /* 0x040fe400078e3cff */
[----:B------:R-:W-:Y:S02]  /*27d0*/  F2FP.BF16.F32.PACK_AB R62, R65, R64 ;  /* 0x00000040413e723e */ /* 0x000fe400000010ff */
[----:B------:R-:W-:Y:S01]  /*27e0*/  F2FP.BF16.F32.PACK_AB R63, R67, R66 ;  /* 0x00000042433f723e */ /* 0x000fe200000010ff */
[----:B------:R2:W-:Y:S01]  /*27f0*/  STS.128 [R11+UR8], R52 ;  /* 0x000000340b007988 */ /* 0x0005e20008000c08 */
[----:B------:R-:W-:-:S05]  /*2800*/  LOP3.LUT R16, R2, 0x70, RZ, 0x3c, !PT ;  /* 0x0000007002107812 */ /* 0x000fca00078e3cff */
[----:B------:R2:W-:Y:S01]  /*2810*/  STS.128 [R16+UR8], R60 ;  /* 0x0000003c10007988 */ /* 0x0005e20008000c08 */
[----:B------:R3:W-:Y:S06]  /*2820*/  MEMBAR.ALL.CTA ;  /* 0x0000000000007992 */ /* 0x0007ec0000008000 */
[----:B---3--:R-:W3:Y:S02]  /*2830*/  FENCE.VIEW.ASYNC.S ;  /* 0x00000000000073c6 */ /* 0x008ee40000000000 */
[----:B---3--:R-:W-:Y:S06]  /*2840*/  BAR.SYNC.DEFER_BLOCKING 0x0 ;  /* 0x0000000000007b1d */ /* 0x008fec0000010000 */
[----:B------:R2:W-:Y:S01]  /*2850*/  @UP1 UTMASTG.2D [UR4], [UR20] ;  /* 0x00000004140013b5 */ /* 0x0005e20008008000 */
[----:B------:R0:W-:Y:S01]  /*2860*/  UTMACMDFLUSH ;  /* 0x00000000000079b7 */ /* 0x0001e20000000000 */
[----:B------:R-:W-:-:S04]  /*2870*/  DEPBAR.LE SB0, 0x0 ;  /* 0x000080000000791a */ /* 0x000fc80000000000 */
[----:B------:R-:W-:Y:S08]  /*2880*/  BAR.SYNC.DEFER_BLOCKING 0x0 ;  /* 0x0000000000007b1d */ /* 0x000ff00000010000 */
[----:B------:R-:W-:Y:S06]  /*2890*/  BAR.SYNC.DEFER_BLOCKING 0x0 ;  /* 0x0000000000007b1d */ /* 0x000fec0000010000 */
[----:B--2---:R-:W-:Y:S05]  /*28a0*/  @P2 BRA `(.L_x_71) ;  /* 0x0000000000a02947 */ /* 0x004fea0003800000 */
[----:B------:R-:W2:Y:S01]  /*28b0*/  S2UR UR5, SR_CgaCtaId ;  /* 0x00000000000579c3 */ /* 0x000ea20000008800 */
[----:B------:R-:W-:Y:S01]  /*28c0*/  NOP ;  /* 0x0000000000007918 */ /* 0x000fe20000000000 */
[----:B------:R-:W-:Y:S01]  /*28d0*/  UMOV UR4, 0x50 ;  /* 0x0000005000047882 */ /* 0x000fe20000000000 */
[----:B------:R-:W-:Y:S02]  /*28e0*/  IMAD.U32 R0, RZ, RZ, UR23 ;  /* 0x00000017ff007e24 */ /* 0x000fe4000f8e00ff */
[----:B------:R-:W-:Y:S02]  /*28f0*/  IMAD.MOV.U32 R3, RZ, RZ, 0xff ;  /* 0x000000ffff037424 */ /* 0x000fe400078e00ff */
[----:B------:R-:W-:Y:S01]  /*2900*/  IMAD.MOV.U32 R7, RZ, RZ, 0x1 ;  /* 0x00000001ff077424 */ /* 0x000fe200078e00ff */
[----:B------:R-:W-:-:S04]  /*2910*/  LOP3.LUT R0, R0, 0xffff, RZ, 0xc0, !PT ;  /* 0x0000ffff00007812 */ /* 0x000fc800078ec0ff */
[----:B------:R-:W-:-:S05]  /*2920*/  SHF.R.U32.HI R0, RZ, 0x5, R0 ;  /* 0x00000005ff007819 */ /* 0x000fca0000011600 */
[----:B------:R-:W-:Y:S01]  /*2930*/  VIADD R2, R0, 0x10 ;  /* 0x0000001000027836 */ /* 0x000fe20000000000 */
[----:B------:R-:W-:Y:S01]  /*2940*/  SHF.L.U32 R0, R3, R0, RZ ;  /* 0x0000000003007219 */ /* 0x000fe200000006ff */
[----:B--2---:R-:W-:-:S03]  /*2950*/  ULEA UR6, UR5, UR4, 0x18 ;  /* 0x0000000405067291 */ /* 0x004fc6000f8ec0ff */
[----:B------:R-:W-:-:S04]  /*2960*/  SHF.L.U32 R3, R7, R2, RZ ;  /* 0x0000000207037219 */ /* 0x000fc800000006ff */
[----:B------:R-:W-:Y:S02]  /*2970*/  LOP3.LUT R0, R3, R0, RZ, 0xfc, !PT ;  /* 0x0000000003007212 */ /* 0x000fe400078efcff */
[----:B------:R-:W2:Y:S02]  /*2980*/  LDS R5, [UR6] ;  /* 0x00000006ff057984 */ /* 0x000ea40008000800 */
[C---:B------:R-:W-:Y:S02]  /*2990*/  LOP3.LUT R2, R0.reuse, 0xffff, RZ, 0xc0, !PT ;  /* 0x0000ffff00027812 */ /* 0x040fe400078ec0ff */
[----:B--2---:R-:W-:-:S04]  /*29a0*/  LOP3.LUT R3, R0, 0xffff, R5, 0x80, !PT ;  /* 0x0000ffff00037812 */ /* 0x004fc800078e8005 */
[----:B------:R-:W-:-:S13]  /*29b0*/  ISETP.NE.AND P0, PT, R3, R2, PT ;  /* 0x000000020300720c */ /* 0x000fda0003f05270 */
[----:B------:R-:W-:Y:S05]  /*29c0*/  @P0 BRA `(.L_x_72) ;  /* 0x0000000000500947 */ /* 0x000fea0003800000 */
[----:B------:R-:W-:Y:S02]  /*29d0*/  SHF.R.U32.HI R5, RZ, 0x10, R5 ;  /* 0x00000010ff057819 */ /* 0x000fe40000011605 */
[----:B------:R-:W-:-:S04]  /*29e0*/  SHF.R.U32.HI R2, RZ, 0x10, R0 ;  /* 0x00000010ff027819 */ /* 0x000fc80000011600 */
[----:B------:R-:W-:-:S04]  /*29f0*/  LOP3.LUT R5, R5, R2, RZ, 0xc0, !PT ;  /* 0x0000000205057212 */ /* 0x000fc800078ec0ff */
[----:B------:R-:W-:-:S13]  /*2a00*/  ISETP.NE.AND P0, PT, R5, R2, PT ;  /* 0x000000020500720c */ /* 0x000fda0003f05270 */
[----:B------:R-:W-:Y:S05]  /*2a10*/  @P0 BRA `(.L_x_73) ;  /* 0x0000000000300947 */ /* 0x000fea0003800000 */
[----:B------:R-:W-:Y:S01]  /*2a20*/  R2UR UR4, R0 ;  /* 0x00000000000472ca */ /* 0x000fe200000e0000 */
[----:B------:R-:W-:Y:S01]  /*2a30*/  VOTEU.ANY UR5, UPT, PT ;  /* 0x0000000000057886 */ /* 0x000fe200038e0100 */
[----:B------:R-:W2:Y:S01]  /*2a40*/  S2R R0, SR_LANEID ;  /* 0x0000000000007919 */ /* 0x000ea20000000000 */
[----:B------:R-:W-:-:S10]  /*2a50*/  UFLO.U32 UR5, UR5 ;  /* 0x00000005000572bd */ /* 0x000fd400080e0000 */
[----:B------:R-:W-:-:S06]  /*2a60*/  ULOP3.LUT UR4, URZ, UR4, URZ, 0x33, !UPT ;  /* 0x00000004ff047292 */ /* 0x000fcc000f8e33ff */
[----:B------:R-:W-:-:S04]  /*2a70*/  IMAD.U32 R2, RZ, RZ, UR4 ;  /* 0x00000004ff027e24 */ /* 0x000fc8000f8e00ff */
[----:B------:R-:W3:Y:S02]  /*2a80*/  REDUX UR7, R2 ;  /* 0x00000000020773c4 */ /* 0x000ee40000000000 */
[----:B------:R4:W-:Y:S01]  /*2a90*/  UTCATOMSWS.AND URZ, UR4 ;  /* 0x0000000400ff79e3 */ /* 0x0009e20008000000 */
[----:B--2---:R-:W-:Y:S01]  /*2aa0*/  ISETP.EQ.U32.AND P0, PT, R0, UR5, PT ;  /* 0x0000000500007c0c */ /* 0x004fe2000bf02070 */
[----:B---3--:R-:W-:-:S12]  /*2ab0*/  IMAD.U32 R0, RZ, RZ, UR7 ;  /* 0x00000007ff007e24 */ /* 0x008fd8000f8e00ff */
[----:B------:R4:W-:Y:S01]  /*2ac0*/  @P0 ATOMS.AND RZ, [UR6], R0 ;  /* 0x00000000ffff098c */ /* 0x0009e2000a800006 */
[----:B------:R-:W-:Y:S05]  /*2ad0*/  BRA `(.L_x_71) ;  /* 0x0000000000147947 */ /* 0x000fea0003800000 */
.L_x_73:
[----:B------:R-:W-:-:S07]  /*2ae0*/  MOV R2, 0x2b00 ;  /* 0x00002b0000027802 */ /* 0x000fce0000000f00 */
[----:B-1----:R-:W-:Y:S05]  /*2af0*/  CALL.REL.NOINC `($__internal_0_$__cuda_sm10x_tcgen05_guardrail_trap_col_being_dealloced_not_returned_by_alloc) ;  /* 0x0000000000447944 */ /* 0x002fea0003c00000 */
[----:B------:R-:W-:Y:S05]  /*2b00*/  BRA `(.L_x_71) ;  /* 0x0000000000087947 */ /* 0x000fea0003800000 */
.L_x_72:
[----:B------:R-:W-:-:S07]  /*2b10*/  MOV R2, 0x2b30 ;  /* 0x00002b3000027802 */ /* 0x000fce0000000f00 */
[----:B-1----:R-:W-:Y:S05]  /*2b20*/  CALL.REL.NOINC `($__internal_2_$__cuda_sm10x_tcgen05_guardrail_trap_unallocated_columns_being_dealloced) ;  /* 0x0000000000507944 */ /* 0x002fea0003c00000 */
.L_x_71:
[----:B------:R-:W-:Y:S01]  /*2b30*/  NOP ;  /* 0x0000000000007918 */ /* 0x000fe20000000000 */
[----:B----4-:R-:W-:Y:S05]  /*2b40*/  EXIT ;  /* 0x000000000000794d */ /* 0x010fea0003800000 */
.L_x_58:
[----:B------:R-:W2:Y:S02]  /*2b50*/  SYNCS.PHASECHK.TRANS64.TRYWAIT P0, [UR8+0xf000], RZ ;  /* 0x00f000ffff0075a7 */ /* 0x000ea40008001108 */
[----:B--2---:R-:W-:Y:S05]  /*2b60*/  @!P0 BRA `(.L_x_58) ;  /* 0xfffffffc00f88947 */ /* 0x004fea000383ffff */
[----:B------:R-:W-:Y:S05]  /*2b70*/  BRA `(.L_x_74) ;  /* 0xfffffff0001c7947 */ /* 0x000fea000383ffff */
.L_x_60:
[----:B------:R-:W2:Y:S02]  /*2b80*/  SYNCS.PHASECHK.TRANS64.TRYWAIT P1, [UR8+0xf020], RZ ;  /* 0x00f020ffff0075a7 */ /* 0x000ea40008021108 */
[----:B--2---:R-:W-:Y:S05]  /*2b90*/  @!P1 BRA `(.L_x_60) ;  /* 0xfffffffc00f89947 */ /* 0x004fea000383ffff */
[----:B------:R-:W-:Y:S05]  /*2ba0*/  BRA `(.L_x_75) ;  /* 0xfffffff000907947 */ /* 0x000fea000383ffff */
.L_x_61:
[----:B------:R-:W3:Y:S02]  /*2bb0*/  SYNCS.PHASECHK.TRANS64.TRYWAIT P0, [UR28+0xf000], R2 ;  /* 0x00f00002ff0075a7 */ /* 0x000ee4000800111c */
[----:B---3--:R-:W-:Y:S05]  /*2bc0*/  @!P0 BRA `(.L_x_61) ;  /* 0xfffffffc00f88947 */ /* 0x008fea000383ffff */
[----:B------:R-:W-:Y:S05]  /*2bd0*/  BRA `(.L_x_76) ;  /* 0xfffffff400107947 */ /* 0x000fea000383ffff */
.L_x_63:
[----:B------:R-:W3:Y:S02]  /*2be0*/  SYNCS.PHASECHK.TRANS64.TRYWAIT P0, [UR28+0xf020], R2 ;  /* 0x00f02002ff0075a7 */ /* 0x000ee4000800111c */
[----:B---3--:R-:W-:Y:S05]  /*2bf0*/  @!P0 BRA `(.L_x_63) ;  /* 0xfffffffc00f88947 */ /* 0x008fea000383ffff */
[----:B------:R-:W-:Y:S05]  /*2c00*/  BRA `(.L_x_77) ;  /* 0xfffffff400807947 */ /* 0x000fea000383ffff */
        .weak           $__internal_0_$__cuda_sm10x_tcgen05_guardrail_trap_col_being_dealloced_not_returned_by_alloc
        .type           $__internal_0_$__cuda_sm10x_tcgen05_guardrail_trap_col_being_dealloced_not_returned_by_alloc,@function
        .size           $__internal_0_$__cuda_sm10x_tcgen05_guardrail_trap_col_being_dealloced_not_returned_by_alloc,($__internal_1_$__cuda_sm10x_tcgen05_guardrail_trap_phase_invalid_during_alloc - $__internal_0_$__cuda_sm10x_tcgen05_guardrail_trap_col_being_dealloced_not_returned_by_alloc)
$__internal_0_$__cuda_sm10x_tcgen05_guardrail_trap_col_being_dealloced_not_returned_by_alloc:
[----:B------:R-:W-:Y:S05]  /*2c10*/  BPT.TRAP 0x1 ;  /* 0x000000040000795c */ /* 0x000fea0000300000 */
[----:B------:R-:W-:-:S04]  /*2c20*/  IMAD.MOV.U32 R3, RZ, RZ, 0x0 ;  /* 0x00000000ff037424 */ /* 0x000fc800078e00ff */
[----:B------:R-:W-:Y:S05]  /*2c30*/  RET.REL.NODEC R2 `(gluon_tcgen05) ;  /* 0xffffffd002f07950 */ /* 0x000fea0003c3ffff */
        .weak           $__internal_1_$__cuda_sm10x_tcgen05_guardrail_trap_phase_invalid_during_alloc
        .type           $__internal_1_$__cuda_sm10x_tcgen05_guardrail_trap_phase_invalid_during_alloc,@function
        .size           $__internal_1_$__cuda_sm10x_tcgen05_guardrail_trap_phase_invalid_during_alloc,($__internal_2_$__cuda_sm10x_tcgen05_guardrail_trap_unallocated_columns_being_dealloced - $__internal_1_$__cuda_sm10x_tcgen05_guardrail_trap_phase_invalid_during_alloc)
$__internal_1_$__cuda_sm10x_tcgen05_guardrail_trap_phase_invalid_during_alloc:
[----:B------:R-:W-:Y:S05]  /*2c40*/  BPT.TRAP 0x1 ;  /* 0x000000040000795c */ /* 0x000fea0000300000 */
[----:B------:R-:W-:-:S04]  /*2c50*/  IMAD.MOV.U32 R3, RZ, RZ, 0x0 ;  /* 0x00000000ff037424 */ /* 0x000fc800078e00ff */
[----:B------:R-:W-:Y:S05]  /*2c60*/  RET.REL.NODEC R2 `(gluon_tcgen05) ;  /* 0xffffffd002e47950 */ /* 0x000fea0003c3ffff */
        .weak           $__internal_2_$__cuda_sm10x_tcgen05_guardrail_trap_unallocated_columns_being_dealloced
        .type           $__internal_2_$__cuda_sm10x_tcgen05_guardrail_trap_unallocated_columns_being_dealloced,@function
        .size           $__internal_2_$__cuda_sm10x_tcgen05_guardrail_trap_unallocated_columns_being_dealloced,(.L_x_81 - $__internal_2_$__cuda_sm10x_tcgen05_guardrail_trap_unallocated_columns_being_dealloced)
$__internal_2_$__cuda_sm10x_tcgen05_guardrail_trap_unallocated_columns_being_dealloced:
[----:B------:R-:W-:Y:S05]  /*2c70*/  BPT.TRAP 0x1 ;  /* 0x000000040000795c */ /* 0x000fea0000300000 */
[----:B------:R-:W-:-:S04]  /*2c80*/  IMAD.MOV.U32 R3, RZ, RZ, 0x0 ;  /* 0x00000000ff037424 */ /* 0x000fc800078e00ff */
[----:B------:R-:W-:Y:S05]  /*2c90*/  RET.REL.NODEC R2 `(gluon_tcgen05) ;  /* 0xffffffd002d87950 */ /* 0x000fea0003c3ffff */
.L_x_78:
[----:B------:R-:W-:-:S00]  /*2ca0*/  BRA `(.L_x_78) ;  /* 0xfffffffc00fc7947 */ /* 0x000fc0000383ffff */
[----:B------:R-:W-:-:S00]  /*2cb0*/  NOP ;  /* 0x0000000000007918 */ /* 0x000fc00000000000 */
        /* <DEDUP_REMOVED lines=12> */
.L_x_81:


//--------------------- .nv.shared.gluon_tcgen05  --------------------------
	.section	.nv.shared.gluon_tcgen05,"aw",@nobits
	.sectionflags	@""
	.align	16
	.zero		1024


//--------------------- .nv.shared.reserved.0     --------------------------
	.section	.nv.shared.reserved.0,"aw",@nobits
	.align	8
	.weak		__nv_reservedSMEM_offset_0_alias
	.size		__nv_reservedSMEM_offset_0_alias, 0, 64
	.other		__nv_reservedSMEM_offset_0_alias,@"STO_CUDA_RESERVED_SHARED STV_DEFAULT"
__nv_reservedSMEM_offset_0_alias:
	.zero		0
.nv.shared.reserved.0:
	.zero		64
	.weak		__nv_reservedSMEM_allocation_phase
	.type		__nv_reservedSMEM_allocation_phase,@object
	.size		__nv_reservedSMEM_allocation_phase,(.L_0 - __nv_reservedSMEM_allocation_phase)
__nv_reservedSMEM_allocation_phase:
	.zero		1
.L_0:
	.zero		7
	.weak		__nv_reservedSMEM_devtool_atexit_pc
	.type		__nv_reservedSMEM_devtool_atexit_pc,@object
	.size		__nv_reservedSMEM_devtool_atexit_pc,(__nv_reservedSMEM_allocation_mask - __nv_reservedSMEM_devtool_atexit_pc)
__nv_reservedSMEM_devtool_atexit_pc:
	.zero		8
	.weak		__nv_reservedSMEM_allocation_mask
	.type		__nv_reservedSMEM_allocation_mask,@object
	.size		__nv_reservedSMEM_allocation_mask,(.L_2 - __nv_reservedSMEM_allocation_mask)
__nv_reservedSMEM_allocation_mask:
	.zero		4
.L_2:


//--------------------- .nv.constant0.gluon_tcgen05 --------------------------
	.section	.nv.constant0.gluon_tcgen05,"a",@progbits
	.sectionflags	@""
	.align	4
.nv.constant0.gluon_tcgen05:
	.zero		976


//--------------------- SYMBOLS --------------------------

	.type		.nv.reservedSmem.offset0,@object
	.size		.nv.reservedSmem.offset0,0x4
	.type		.nv.reservedSmem.cap,@object
	.size		.nv.reservedSmem.cap,0x4
